	.headerflags	@"EF_CUDA_TEXMODE_UNIFIED EF_CUDA_64BIT_ADDRESS EF_CUDA_SM86 EF_CUDA_VIRTUAL_SM(EF_CUDA_SM86)"
	.elftype	@"ET_EXEC"


//--------------------- .nv.info                  --------------------------
	.section	.nv.info,"",@"SHT_CUDA_INFO"
	.align	4


	//----- nvinfo : EIATTR_REGCOUNT
	.align		4
        /*0000*/ 	.byte	0x04, 0x2f
        /*0002*/ 	.short	(.L_1 - .L_0)
	.align		4
.L_0:
        /*0004*/ 	.word	index@(triton_red_fused__to_copy_add_amax_amin_clamp_mul_reciprocal_11)
        /*0008*/ 	.word	0x00000028


	//----- nvinfo : EIATTR_MIN_STACK_SIZE
	.align		4
.L_1:
        /*000c*/ 	.byte	0x04, 0x12
        /*000e*/ 	.short	(.L_3 - .L_2)
	.align		4
.L_2:
        /*0010*/ 	.word	index@(triton_red_fused__to_copy_add_amax_amin_clamp_mul_reciprocal_11)
        /*0014*/ 	.word	0x00000000


	//----- nvinfo : EIATTR_FRAME_SIZE
	.align		4
.L_3:
        /*0018*/ 	.byte	0x04, 0x11
        /*001a*/ 	.short	(.L_5 - .L_4)
	.align		4
.L_4:
        /*001c*/ 	.word	index@(triton_red_fused__to_copy_add_amax_amin_clamp_mul_reciprocal_11)
        /*0020*/ 	.word	0x00000000


	//----- nvinfo : EIATTR_MIN_STACK_SIZE
	.align		4
.L_5:
        /*0024*/ 	.byte	0x04, 0x12
        /*0026*/ 	.short	(.L_7 - .L_6)
	.align		4
.L_6:
        /*0028*/ 	.word	index@(triton_red_fused__to_copy_add_amax_amin_clamp_mul_reciprocal_11)
        /*002c*/ 	.word	0x00000000
.L_7:


//--------------------- .nv.info.triton_red_fused__to_copy_add_amax_amin_clamp_mul_reciprocal_11 --------------------------
	.section	.nv.info.triton_red_fused__to_copy_add_amax_amin_clamp_mul_reciprocal_11,"",@"SHT_CUDA_INFO"
	.sectionflags	@""
	.align	4


	//----- nvinfo : EIATTR_CUDA_API_VERSION
	.align		4
        /*0000*/ 	.byte	0x04, 0x37
        /*0002*/ 	.short	(.L_9 - .L_8)
.L_8:
        /*0004*/ 	.word	0x0000007c


	//----- nvinfo : EIATTR_SW2861232_WAR
	.align		4
.L_9:
        /*0008*/ 	.byte	0x01, 0x35
	.zero		2


	//----- nvinfo : EIATTR_PARAM_CBANK
	.align		4
        /*000c*/ 	.byte	0x04, 0x0a
        /*000e*/ 	.short	(.L_11 - .L_10)
	.align		4
.L_10:
        /*0010*/ 	.word	index@(.nv.constant0.triton_red_fused__to_copy_add_amax_amin_clamp_mul_reciprocal_11)
        /*0014*/ 	.short	0x0160
        /*0016*/ 	.short	0x0030


	//----- nvinfo : EIATTR_CBANK_PARAM_SIZE
	.align		4
.L_11:
        /*0018*/ 	.byte	0x03, 0x19
        /*001a*/ 	.short	0x0030


	//----- nvinfo : EIATTR_KPARAM_INFO
	.align		4
        /*001c*/ 	.byte	0x04, 0x17
        /*001e*/ 	.short	(.L_13 - .L_12)
.L_12:
        /*0020*/ 	.word	0x00000000
        /*0024*/ 	.short	0x0006
        /*0026*/ 	.short	0x0028
        /*0028*/ 	.byte	0x00, 0xf4, 0x21, 0x00


	//----- nvinfo : EIATTR_KPARAM_INFO
	.align		4
.L_13:
        /*002c*/ 	.byte	0x04, 0x17
        /*002e*/ 	.short	(.L_15 - .L_14)
.L_14:
        /*0030*/ 	.word	0x00000000
        /*0034*/ 	.short	0x0005
        /*0036*/ 	.short	0x0024
        /*0038*/ 	.byte	0x00, 0xf0, 0x11, 0x00


	//----- nvinfo : EIATTR_KPARAM_INFO
	.align		4
.L_15:
        /*003c*/ 	.byte	0x04, 0x17
        /*003e*/ 	.short	(.L_17 - .L_16)
.L_16:
        /*0040*/ 	.word	0x00000000
        /*0044*/ 	.short	0x0004
        /*0046*/ 	.short	0x0020
        /*0048*/ 	.byte	0x00, 0xf0, 0x11, 0x00


	//----- nvinfo : EIATTR_KPARAM_INFO
	.align		4
.L_17:
        /*004c*/ 	.byte	0x04, 0x17
        /*004e*/ 	.short	(.L_19 - .L_18)
.L_18:
        /*0050*/ 	.word	0x00000000
        /*0054*/ 	.short	0x0003
        /*0056*/ 	.short	0x0018
        /*0058*/ 	.byte	0x00, 0xf4, 0x21, 0x00


	//----- nvinfo : EIATTR_KPARAM_INFO
	.align		4
.L_19:
        /*005c*/ 	.byte	0x04, 0x17
        /*005e*/ 	.short	(.L_21 - .L_20)
.L_20:
        /*0060*/ 	.word	0x00000000
        /*0064*/ 	.short	0x0002
        /*0066*/ 	.short	0x0010
        /*0068*/ 	.byte	0x00, 0xf4, 0x21, 0x00


	//----- nvinfo : EIATTR_KPARAM_INFO
	.align		4
.L_21:
        /*006c*/ 	.byte	0x04, 0x17
        /*006e*/ 	.short	(.L_23 - .L_22)
.L_22:
        /*0070*/ 	.word	0x00000000
        /*0074*/ 	.short	0x0001
        /*0076*/ 	.short	0x0008
        /*0078*/ 	.byte	0x00, 0xf4, 0x21, 0x00


	//----- nvinfo : EIATTR_KPARAM_INFO
	.align		4
.L_23:
        /*007c*/ 	.byte	0x04, 0x17
        /*007e*/ 	.short	(.L_25 - .L_24)
.L_24:
        /*0080*/ 	.word	0x00000000
        /*0084*/ 	.short	0x0000
        /*0086*/ 	.short	0x0000
        /*0088*/ 	.byte	0x00, 0xf4, 0x21, 0x00


	//----- nvinfo : EIATTR_MAXREG_COUNT
	.align		4
.L_25:
        /*008c*/ 	.byte	0x03, 0x1b
        /*008e*/ 	.short	0x0080


	//----- nvinfo : EIATTR_COOP_GROUP_MASK_REGIDS
	.align		4
        /*0090*/ 	.byte	0x04, 0x29
        /*0092*/ 	.short	(.L_27 - .L_26)


	//   ....[0]....
.L_26:
        /*0094*/ 	.word	0xffffffff


	//   ....[1]....
        /*0098*/ 	.word	0xffffffff


	//   ....[2]....
        /*009c*/ 	.word	0xffffffff


	//   ....[3]....
        /*00a0*/ 	.word	0xffffffff


	//   ....[4]....
        /*00a4*/ 	.word	0xffffffff


	//   ....[5]....
        /*00a8*/ 	.word	0xffffffff


	//   ....[6]....
        /*00ac*/ 	.word	0xffffffff


	//   ....[7]....
        /*00b0*/ 	.word	0xffffffff


	//   ....[8]....
        /*00b4*/ 	.word	0xffffffff


	//   ....[9]....
        /*00b8*/ 	.word	0xffffffff


	//   ....[10]....
        /*00bc*/ 	.word	0xffffffff


	//   ....[11]....
        /*00c0*/ 	.word	0xffffffff


	//----- nvinfo : EIATTR_COOP_GROUP_INSTR_OFFSETS
	.align		4
.L_27:
        /*00c4*/ 	.byte	0x04, 0x28
        /*00c6*/ 	.short	(.L_29 - .L_28)


	//   ....[0]....
.L_28:
        /*00c8*/ 	.word	0x00001d20


	//   ....[1]....
        /*00cc*/ 	.word	0x00001e50


	//   ....[2]....
        /*00d0*/ 	.word	0x00002090


	//   ....[3]....
        /*00d4*/ 	.word	0x000021d0


	//   ....[4]....
        /*00d8*/ 	.word	0x00002230


	//   ....[5]....
        /*00dc*/ 	.word	0x00002250


	//   ....[6]....
        /*00e0*/ 	.word	0x000022a0


	//   ....[7]....
        /*00e4*/ 	.word	0x00002370


	//   ....[8]....
        /*00e8*/ 	.word	0x000023c0


	//   ....[9]....
        /*00ec*/ 	.word	0x00002460


	//   ....[10]....
        /*00f0*/ 	.word	0x000024d0


	//   ....[11]....
        /*00f4*/ 	.word	0x00002590


	//----- nvinfo : EIATTR_EXIT_INSTR_OFFSETS
	.align		4
.L_29:
        /*00f8*/ 	.byte	0x04, 0x1c
        /*00fa*/ 	.short	(.L_31 - .L_30)


	//   ....[0]....
.L_30:
        /*00fc*/ 	.word	0x00003030


	//----- nvinfo : EIATTR_REQNTID
	.align		4
.L_31:
        /*0100*/ 	.byte	0x04, 0x10
        /*0102*/ 	.short	(.L_33 - .L_32)
.L_32:
        /*0104*/ 	.word	0x00000200
        /*0108*/ 	.word	0x00000001
        /*010c*/ 	.word	0x00000001
.L_33:


//--------------------- .nv.callgraph             --------------------------
	.section	.nv.callgraph,"",@"SHT_CUDA_CALLGRAPH"
	.align	4
	.sectionentsize	8
	.align		4
        /*0000*/ 	.word	0x00000000
	.align		4
        /*0004*/ 	.word	0xffffffff
	.align		4
        /*0008*/ 	.word	0x00000000
	.align		4
        /*000c*/ 	.word	0xfffffffe
	.align		4
        /*0010*/ 	.word	0x00000000
	.align		4
        /*0014*/ 	.word	0xfffffffd
	.align		4
        /*0018*/ 	.word	0x00000000
	.align		4
        /*001c*/ 	.word	0xfffffffc


//--------------------- .nv.rel.action            --------------------------
	.section	.nv.rel.action,"",@"SHT_CUDA_RELOCINFO"
	.align	8
	.sectionentsize	8
        /*0000*/ 	.byte	0x73, 0x00, 0x00, 0x00, 0x00, 0x00, 0x00, 0x00, 0x00, 0x00, 0x00, 0x11, 0x25, 0x00, 0x05, 0x36


//--------------------- .nv.constant0.triton_red_fused__to_copy_add_amax_amin_clamp_mul_reciprocal_11 --------------------------
	.section	.nv.constant0.triton_red_fused__to_copy_add_amax_amin_clamp_mul_reciprocal_11,"a",@progbits
	.sectionflags	@""
	.align	4
.nv.constant0.triton_red_fused__to_copy_add_amax_amin_clamp_mul_reciprocal_11:
	.zero		400


//--------------------- .text.triton_red_fused__to_copy_add_amax_amin_clamp_mul_reciprocal_11 --------------------------
	.section	.text.triton_red_fused__to_copy_add_amax_amin_clamp_mul_reciprocal_11,"ax",@progbits
	.sectionflags	@"SHF_BARRIERS=1"
	.sectioninfo	@"SHI_REGISTERS=40"
	.align	128
        .global         triton_red_fused__to_copy_add_amax_amin_clamp_mul_reciprocal_11
        .type           triton_red_fused__to_copy_add_amax_amin_clamp_mul_reciprocal_11,@function
        .size           triton_red_fused__to_copy_add_amax_amin_clamp_mul_reciprocal_11,(.L_x_2 - triton_red_fused__to_copy_add_amax_amin_clamp_mul_reciprocal_11)
        .other          triton_red_fused__to_copy_add_amax_amin_clamp_mul_reciprocal_11,@"STO_CUDA_ENTRY STV_DEFAULT"
triton_red_fused__to_copy_add_amax_amin_clamp_mul_reciprocal_11:
.text.triton_red_fused__to_copy_add_amax_amin_clamp_mul_reciprocal_11:
[----:B------:R-:W-:Y:S02]  /*0000*/  IMAD.MOV.U32 R1, RZ, RZ, c[0x0][0x28] ;  /* 0x00000a00ff017624 */ /* 0x000fe400078e00ff */
[----:B------:R-:W0:Y:S01]  /*0010*/  S2R R3, SR_TID.X ;  /* 0x0000000000037919 */ /* 0x000e220000002100 */
[----:B------:R-:W-:Y:S01]  /*0020*/  IMAD.MOV.U32 R7, RZ, RZ, 0x2 ;  /* 0x00000002ff077424 */ /* 0x000fe200078e00ff */
[----:B------:R-:W-:Y:S01]  /*0030*/  CS2R R12, SRZ ;  /* 0x00000000000c7805 */ /* 0x000fe2000001ff00 */
[----:B------:R-:W-:Y:S01]  /*0040*/  CS2R R14, SRZ ;  /* 0x00000000000e7805 */ /* 0x000fe2000001ff00 */
[----:B------:R-:W1:Y:S01]  /*0050*/  S2R R21, SR_CTAID.X ;  /* 0x0000000000157919 */ /* 0x000e620000002500 */
[----:B------:R-:W-:Y:S01]  /*0060*/  ULDC.64 UR4, c[0x0][0x118] ;  /* 0x0000460000047ab9 */ /* 0x000fe20000000a00 */
[----:B0-----:R-:W-:Y:S01]  /*0070*/  IMAD.SHL.U32 R0, R3, 0x8, RZ ;  /* 0x0000000803007824 */ /* 0x001fe200078e00ff */
[----:B------:R-:W-:Y:S01]  /*0080*/  SHF.R.U32.HI R2, RZ, 0x6, R3 ;  /* 0x00000006ff027819 */ /* 0x000fe20000011603 */
[----:B-1----:R-:W-:-:S03]  /*0090*/  IMAD.SHL.U32 R5, R21, 0x8, RZ ;  /* 0x0000000815057824 */ /* 0x002fc600078e00ff */
[----:B------:R-:W-:Y:S02]  /*00a0*/  SHF.R.U32.HI R6, RZ, 0x7, R0 ;  /* 0x00000007ff067819 */ /* 0x000fe40000011600 */
[----:B------:R-:W-:Y:S02]  /*00b0*/  SGXT.U32 R2, R2, 0x3 ;  /* 0x000000030202781a */ /* 0x000fe40000000000 */
[----:B------:R-:W-:Y:S02]  /*00c0*/  SGXT.U32 R6, R6, 0x2 ;  /* 0x000000020606781a */ /* 0x000fe40000000000 */
[----:B------:R-:W-:Y:S02]  /*00d0*/  LOP3.LUT R4, R0, 0x78, RZ, 0xc0, !PT ;  /* 0x0000007800047812 */ /* 0x000fe400078ec0ff */
[----:B------:R-:W-:Y:S01]  /*00e0*/  LOP3.LUT R5, R2, R5, RZ, 0xfc, !PT ;  /* 0x0000000502057212 */ /* 0x000fe200078efcff */
[----:B------:R-:W-:-:S03]  /*00f0*/  IMAD R23, R6, 0x80800, RZ ;  /* 0x0008080006177824 */ /* 0x000fc600078e02ff */
[C---:B------:R-:W-:Y:S01]  /*0100*/  ISETP.GE.AND P1, PT, R5.reuse, 0x200, PT ;  /* 0x000002000500780c */ /* 0x040fe20003f26270 */
[----:B------:R-:W-:-:S04]  /*0110*/  IMAD R4, R5, 0x80, R4 ;  /* 0x0000008005047824 */ /* 0x000fc800078e0204 */
[----:B------:R-:W-:-:S04]  /*0120*/  IMAD.IADD R23, R4, 0x1, R23 ;  /* 0x0000000104177824 */ /* 0x000fc800078e0217 */
[----:B------:R-:W-:-:S05]  /*0130*/  IMAD.WIDE R4, R23, R7, c[0x0][0x160] ;  /* 0x0000580017047625 */ /* 0x000fca00078e0207 */
[----:B------:R0:W2:Y:S01]  /*0140*/  @!P1 LDG.E.EL.128 R12, [R4.64] ;  /* 0x00000004040c9981 */ /* 0x0000a2000c2e1d00 */
[----:B------:R-:W-:Y:S01]  /*0150*/  IADD3 R6, R23, 0x202000, RZ ;  /* 0x0020200017067810 */ /* 0x000fe20007ffe0ff */
[----:B------:R-:W-:Y:S01]  /*0160*/  CS2R R16, SRZ ;  /* 0x0000000000107805 */ /* 0x000fe2000001ff00 */
[----:B------:R-:W-:-:S03]  /*0170*/  CS2R R18, SRZ ;  /* 0x0000000000127805 */ /* 0x000fc6000001ff00 */
[----:B------:R-:W-:-:S05]  /*0180*/  IMAD.WIDE R6, R6, R7, c[0x0][0x160] ;  /* 0x0000580006067625 */ /* 0x000fca00078e0207 */
[----:B------:R1:W3:Y:S01]  /*0190*/  @!P1 LDG.E.EL.128 R16, [R6.64] ;  /* 0x0000000406109981 */ /* 0x0002e2000c2e1d00 */
[----:B------:R-:W-:Y:S01]  /*01a0*/  IADD3 R24, R23, 0x404000, RZ ;  /* 0x0040400017187810 */ /* 0x000fe20007ffe0ff */
[----:B------:R-:W-:Y:S01]  /*01b0*/  IMAD.MOV.U32 R25, RZ, RZ, 0x2 ;  /* 0x00000002ff197424 */ /* 0x000fe200078e00ff */
[----:B------:R-:W-:Y:S01]  /*01c0*/  CS2R R8, SRZ ;  /* 0x0000000000087805 */ /* 0x000fe2000001ff00 */
[----:B------:R-:W-:Y:S02]  /*01d0*/  CS2R R10, SRZ ;  /* 0x00000000000a7805 */ /* 0x000fe4000001ff00 */
[----:B------:R-:W-:-:S05]  /*01e0*/  IMAD.WIDE R24, R24, R25, c[0x0][0x160] ;  /* 0x0000580018187625 */ /* 0x000fca00078e0219 */
[----:B------:R4:W5:Y:S01]  /*01f0*/  @!P1 LDG.E.EL.128 R8, [R24.64] ;  /* 0x0000000418089981 */ /* 0x000962000c2e1d00 */
[----:B------:R-:W-:Y:S01]  /*0200*/  IADD3 R26, R23, 0x606000, RZ ;  /* 0x00606000171a7810 */ /* 0x000fe20007ffe0ff */
[----:B------:R-:W-:Y:S01]  /*0210*/  IMAD.MOV.U32 R27, RZ, RZ, 0x2 ;  /* 0x00000002ff1b7424 */ /* 0x000fe200078e00ff */
[----:B0-----:R-:W-:Y:S01]  /*0220*/  CS2R R4, SRZ ;  /* 0x0000000000047805 */ /* 0x001fe2000001ff00 */
[----:B-1----:R-:W-:Y:S02]  /*0230*/  CS2R R6, SRZ ;  /* 0x0000000000067805 */ /* 0x002fe4000001ff00 */
[----:B------:R-:W-:-:S05]  /*0240*/  IMAD.WIDE R26, R26, R27, c[0x0][0x160] ;  /* 0x000058001a1a7625 */ /* 0x000fca00078e021b */
[----:B------:R0:W5:Y:S01]  /*0250*/  @!P1 LDG.E.EL.128 R4, [R26.64] ;  /* 0x000000041a049981 */ /* 0x000162000c2e1d00 */
[C---:B--2---:R-:W-:Y:S01]  /*0260*/  IMAD.U32 R28, R12.reuse, 0x10000, RZ ;  /* 0x000100000c1c7824 */ /* 0x044fe200078e00ff */
[----:B------:R-:W-:Y:S01]  /*0270*/  PRMT R12, R12, 0x7632, R12 ;  /* 0x000076320c0c7816 */ /* 0x000fe2000000000c */
[C---:B----4-:R-:W-:Y:S01]  /*0280*/  IMAD.U32 R24, R13.reuse, 0x10000, RZ ;  /* 0x000100000d187824 */ /* 0x050fe200078e00ff */
[----:B------:R-:W-:Y:S02]  /*0290*/  PRMT R13, R13, 0x7632, R13 ;  /* 0x000076320d0d7816 */ /* 0x000fe4000000000d */
[----:B------:R-:W-:Y:S01]  /*02a0*/  FSETP.GT.AND P0, PT, R28, +INF , PT ;  /* 0x7f8000001c00780b */ /* 0x000fe20003f04000 */
[----:B------:R-:W-:Y:S01]  /*02b0*/  IMAD.U32 R12, R12, 0x10000, RZ ;  /* 0x000100000c0c7824 */ /* 0x000fe200078e00ff */
[C---:B------:R-:W-:Y:S01]  /*02c0*/  FSETP.GEU.AND P2, PT, R28.reuse, -INF , PT ;  /* 0xff8000001c00780b */ /* 0x040fe20003f4e000 */
[----:B------:R-:W-:Y:S01]  /*02d0*/  IMAD.U32 R13, R13, 0x10000, RZ ;  /* 0x000100000d0d7824 */ /* 0x000fe200078e00ff */
[----:B------:R-:W-:-:S02]  /*02e0*/  FSEL R30, R28, +INF , !P0 ;  /* 0x7f8000001c1e7808 */ /* 0x000fc40004000000 */
[----:B------:R-:W-:Y:S01]  /*02f0*/  FSEL R28, R28, -INF , P2 ;  /* 0xff8000001c1c7808 */ /* 0x000fe20001000000 */
[----:B---3--:R-:W-:Y:S01]  /*0300*/  IMAD.U32 R25, R16, 0x10000, RZ ;  /* 0x0001000010197824 */ /* 0x008fe200078e00ff */
[----:B------:R-:W-:Y:S01]  /*0310*/  FSEL R30, R30, +INF , !P1 ;  /* 0x7f8000001e1e7808 */ /* 0x000fe20004800000 */
[----:B0-----:R-:W-:Y:S01]  /*0320*/  IMAD.U32 R27, R17, 0x10000, RZ ;  /* 0x00010000111b7824 */ /* 0x001fe200078e00ff */
[----:B------:R-:W-:Y:S01]  /*0330*/  FSEL R31, R28, -INF , !P1 ;  /* 0xff8000001c1f7808 */ /* 0x000fe20004800000 */
[----:B------:R-:W-:Y:S01]  /*0340*/  IMAD.U32 R33, R18, 0x10000, RZ ;  /* 0x0001000012217824 */ /* 0x000fe200078e00ff */
[----:B------:R-:W-:Y:S01]  /*0350*/  FSETP.NAN.AND P3, PT, R30, R30, PT ;  /* 0x0000001e1e00720b */ /* 0x000fe20003f68000 */
[----:B------:R-:W-:Y:S01]  /*0360*/  IMAD.U32 R32, R19, 0x10000, RZ ;  /* 0x0001000013207824 */ /* 0x000fe200078e00ff */
[C---:B------:R-:W-:Y:S02]  /*0370*/  FSETP.GT.AND P0, PT, R24.reuse, +INF , PT ;  /* 0x7f8000001800780b */ /* 0x040fe40003f04000 */
[----:B------:R-:W-:-:S02]  /*0380*/  FSETP.GEU.AND P5, PT, R24, -INF , PT ;  /* 0xff8000001800780b */ /* 0x000fc40003fae000 */
[----:B------:R-:W-:Y:S02]  /*0390*/  FSETP.NAN.AND P2, PT, R31, R31, PT ;  /* 0x0000001f1f00720b */ /* 0x000fe40003f48000 */
[C---:B------:R-:W-:Y:S02]  /*03a0*/  FSEL R28, R24.reuse, +INF , !P0 ;  /* 0x7f800000181c7808 */ /* 0x040fe40004000000 */
[----:B------:R-:W-:Y:S01]  /*03b0*/  FSEL R29, R24, -INF , P5 ;  /* 0xff800000181d7808 */ /* 0x000fe20002800000 */
[----:B------:R-:W-:Y:S01]  /*03c0*/  IMAD.U32 R24, R14, 0x10000, RZ ;  /* 0x000100000e187824 */ /* 0x000fe200078e00ff */
[----:B------:R-:W-:Y:S02]  /*03d0*/  FSETP.GEU.AND P6, PT, R30, R25, PT ;  /* 0x000000191e00720b */ /* 0x000fe40003fce000 */
[----:B------:R-:W-:Y:S02]  /*03e0*/  FSEL R28, R28, +INF , !P1 ;  /* 0x7f8000001c1c7808 */ /* 0x000fe40004800000 */
[----:B------:R-:W-:-:S02]  /*03f0*/  FSEL R29, R29, -INF , !P1 ;  /* 0xff8000001d1d7808 */ /* 0x000fc40004800000 */
[-C--:B------:R-:W-:Y:S02]  /*0400*/  FSETP.GT.AND P4, PT, R31, R25.reuse, PT ;  /* 0x000000191f00720b */ /* 0x080fe40003f84000 */
[----:B------:R-:W-:Y:S02]  /*0410*/  @!P3 FSEL R30, R30, R25, !P6 ;  /* 0x000000191e1eb208 */ /* 0x000fe40007000000 */
[----:B------:R-:W-:Y:S02]  /*0420*/  FSETP.NAN.AND P0, PT, R28, R28, PT ;  /* 0x0000001c1c00720b */ /* 0x000fe40003f08000 */
[----:B------:R-:W-:Y:S02]  /*0430*/  FSETP.NAN.AND P3, PT, R29, R29, PT ;  /* 0x0000001d1d00720b */ /* 0x000fe40003f68000 */
[----:B------:R-:W-:Y:S01]  /*0440*/  @!P2 FSEL R31, R31, R25, P4 ;  /* 0x000000191f1fa208 */ /* 0x000fe20002000000 */
[----:B------:R-:W-:Y:S01]  /*0450*/  IMAD.U32 R25, R15, 0x10000, RZ ;  /* 0x000100000f197824 */ /* 0x000fe200078e00ff */
[----:B------:R-:W-:-:S02]  /*0460*/  FSETP.GT.AND P2, PT, R24, +INF , PT ;  /* 0x7f8000001800780b */ /* 0x000fc40003f44000 */
[C---:B------:R-:W-:Y:S02]  /*0470*/  FSETP.GEU.AND P5, PT, R24.reuse, -INF , PT ;  /* 0xff8000001800780b */ /* 0x040fe40003fae000 */
[C---:B------:R-:W-:Y:S02]  /*0480*/  FSEL R26, R24.reuse, +INF , !P2 ;  /* 0x7f800000181a7808 */ /* 0x040fe40005000000 */
[----:B------:R-:W-:Y:S02]  /*0490*/  FSEL R24, R24, -INF , P5 ;  /* 0xff80000018187808 */ /* 0x000fe40002800000 */
[-C--:B------:R-:W-:Y:S02]  /*04a0*/  FSETP.GEU.AND P2, PT, R28, R27.reuse, PT ;  /* 0x0000001b1c00720b */ /* 0x080fe40003f4e000 */
[----:B------:R-:W-:Y:S02]  /*04b0*/  FSETP.GT.AND P6, PT, R29, R27, PT ;  /* 0x0000001b1d00720b */ /* 0x000fe40003fc4000 */
[----:B------:R-:W-:-:S02]  /*04c0*/  FSETP.GT.AND P5, PT, R25, +INF , PT ;  /* 0x7f8000001900780b */ /* 0x000fc40003fa4000 */
[----:B------:R-:W-:Y:S02]  /*04d0*/  FSETP.GEU.AND P4, PT, R25, -INF , PT ;  /* 0xff8000001900780b */ /* 0x000fe40003f8e000 */
[-C--:B------:R-:W-:Y:S02]  /*04e0*/  @!P0 FSEL R28, R28, R27.reuse, !P2 ;  /* 0x0000001b1c1c8208 */ /* 0x080fe40005000000 */
[----:B------:R-:W-:Y:S02]  /*04f0*/  @!P3 FSEL R29, R29, R27, P6 ;  /* 0x0000001b1d1db208 */ /* 0x000fe40003000000 */
[----:B------:R-:W-:Y:S02]  /*0500*/  FSEL R24, R24, -INF , !P1 ;  /* 0xff80000018187808 */ /* 0x000fe40004800000 */
[C---:B------:R-:W-:Y:S02]  /*0510*/  FSEL R27, R25.reuse, +INF , !P5 ;  /* 0x7f800000191b7808 */ /* 0x040fe40006800000 */
[----:B------:R-:W-:-:S02]  /*0520*/  FSEL R25, R25, -INF , P4 ;  /* 0xff80000019197808 */ /* 0x000fc40002000000 */
[----:B------:R-:W-:Y:S02]  /*0530*/  FSEL R26, R26, +INF , !P1 ;  /* 0x7f8000001a1a7808 */ /* 0x000fe40004800000 */
[----:B------:R-:W-:Y:S02]  /*0540*/  FSETP.NAN.AND P2, PT, R24, R24, PT ;  /* 0x000000181800720b */ /* 0x000fe40003f48000 */
[----:B------:R-:W-:Y:S02]  /*0550*/  FSEL R25, R25, -INF , !P1 ;  /* 0xff80000019197808 */ /* 0x000fe40004800000 */
[----:B------:R-:W-:Y:S02]  /*0560*/  FSETP.NAN.AND P0, PT, R26, R26, PT ;  /* 0x0000001a1a00720b */ /* 0x000fe40003f08000 */
[----:B------:R-:W-:Y:S02]  /*0570*/  FSEL R27, R27, +INF , !P1 ;  /* 0x7f8000001b1b7808 */ /* 0x000fe40004800000 */
[----:B------:R-:W-:-:S02]  /*0580*/  FSETP.NAN.AND P4, PT, R25, R25, PT ;  /* 0x000000191900720b */ /* 0x000fc40003f88000 */
[----:B------:R-:W-:Y:S02]  /*0590*/  FSETP.GT.AND P5, PT, R24, R33, PT ;  /* 0x000000211800720b */ /* 0x000fe40003fa4000 */
[----:B------:R-:W-:Y:S02]  /*05a0*/  FSETP.NAN.AND P3, PT, R27, R27, PT ;  /* 0x0000001b1b00720b */ /* 0x000fe40003f68000 */
[-C--:B------:R-:W-:Y:S02]  /*05b0*/  FSETP.GEU.AND P6, PT, R26, R33.reuse, PT ;  /* 0x000000211a00720b */ /* 0x080fe40003fce000 */
[-C--:B------:R-:W-:Y:S02]  /*05c0*/  @!P2 FSEL R24, R24, R33.reuse, P5 ;  /* 0x000000211818a208 */ /* 0x080fe40002800000 */
[----:B------:R-:W-:Y:S02]  /*05d0*/  FSETP.GT.AND P2, PT, R25, R32, PT ;  /* 0x000000201900720b */ /* 0x000fe40003f44000 */
[----:B------:R-:W-:-:S02]  /*05e0*/  @!P0 FSEL R26, R26, R33, !P6 ;  /* 0x000000211a1a8208 */ /* 0x000fc40007000000 */
[C---:B------:R-:W-:Y:S02]  /*05f0*/  FSETP.GT.AND P0, PT, R12.reuse, +INF , PT ;  /* 0x7f8000000c00780b */ /* 0x040fe40003f04000 */
[-C--:B------:R-:W-:Y:S02]  /*0600*/  FSETP.GEU.AND P5, PT, R27, R32.reuse, PT ;  /* 0x000000201b00720b */ /* 0x080fe40003fae000 */
[-C--:B------:R-:W-:Y:S02]  /*0610*/  @!P4 FSEL R25, R25, R32.reuse, P2 ;  /* 0x000000201919c208 */ /* 0x080fe40001000000 */
[C---:B------:R-:W-:Y:S02]  /*0620*/  FSETP.GEU.AND P2, PT, R12.reuse, -INF , PT ;  /* 0xff8000000c00780b */ /* 0x040fe40003f4e000 */
[----:B------:R-:W-:Y:S02]  /*0630*/  FSEL R33, R12, +INF , !P0 ;  /* 0x7f8000000c217808 */ /* 0x000fe40004000000 */
[----:B------:R-:W-:-:S02]  /*0640*/  @!P3 FSEL R27, R27, R32, !P5 ;  /* 0x000000201b1bb208 */ /* 0x000fc40006800000 */
[----:B------:R-:W-:Y:S02]  /*0650*/  FSEL R32, R12, -INF , P2 ;  /* 0xff8000000c207808 */ /* 0x000fe40001000000 */
[----:B------:R-:W-:Y:S02]  /*0660*/  FSEL R12, R33, +INF , !P1 ;  /* 0x7f800000210c7808 */ /* 0x000fe40004800000 */
[----:B------:R-:W-:Y:S02]  /*0670*/  PRMT R16, R16, 0x7632, R16 ;  /* 0x0000763210107816 */ /* 0x000fe40000000010 */
[----:B------:R-:W-:Y:S02]  /*0680*/  FSEL R32, R32, -INF , !P1 ;  /* 0xff80000020207808 */ /* 0x000fe40004800000 */
[----:B------:R-:W-:Y:S01]  /*0690*/  FSETP.NAN.AND P3, PT, R12, R12, PT ;  /* 0x0000000c0c00720b */ /* 0x000fe20003f68000 */
[----:B------:R-:W-:Y:S01]  /*06a0*/  IMAD.U32 R33, R16, 0x10000, RZ ;  /* 0x0001000010217824 */ /* 0x000fe200078e00ff */
[----:B------:R-:W-:-:S02]  /*06b0*/  FSETP.NAN.AND P2, PT, R32, R32, PT ;  /* 0x000000202000720b */ /* 0x000fc40003f48000 */
[C---:B------:R-:W-:Y:S02]  /*06c0*/  FSETP.GT.AND P0, PT, R13.reuse, +INF , PT ;  /* 0x7f8000000d00780b */ /* 0x040fe40003f04000 */
[-C--:B------:R-:W-:Y:S02]  /*06d0*/  FSETP.GEU.AND P5, PT, R12, R33.reuse, PT ;  /* 0x000000210c00720b */ /* 0x080fe40003fae000 */
[-C--:B------:R-:W-:Y:S02]  /*06e0*/  FSETP.GT.AND P4, PT, R32, R33.reuse, PT ;  /* 0x000000212000720b */ /* 0x080fe40003f84000 */
[----:B------:R-:W-:Y:S02]  /*06f0*/  FSEL R16, R13, +INF , !P0 ;  /* 0x7f8000000d107808 */ /* 0x000fe40004000000 */
[----:B------:R-:W-:Y:S02]  /*0700*/  PRMT R17, R17, 0x7632, R17 ;  /* 0x0000763211117816 */ /* 0x000fe40000000011 */
[----:B------:R-:W-:-:S02]  /*0710*/  @!P3 FSEL R12, R12, R33, !P5 ;  /* 0x000000210c0cb208 */ /* 0x000fc40006800000 */
[C---:B------:R-:W-:Y:S02]  /*0720*/  FSETP.GEU.AND P3, PT, R13.reuse, -INF , PT ;  /* 0xff8000000d00780b */ /* 0x040fe40003f6e000 */
[----:B------:R-:W-:Y:S02]  /*0730*/  @!P2 FSEL R32, R32, R33, P4 ;  /* 0x000000212020a208 */ /* 0x000fe40002000000 */
[----:B------:R-:W-:Y:S02]  /*0740*/  FSEL R33, R13, -INF , P3 ;  /* 0xff8000000d217808 */ /* 0x000fe40001800000 */
[----:B------:R-:W-:Y:S01]  /*0750*/  FSEL R13, R16, +INF , !P1 ;  /* 0x7f800000100d7808 */ /* 0x000fe20004800000 */
[----:B------:R-:W-:Y:S01]  /*0760*/  IMAD.U32 R16, R17, 0x10000, RZ ;  /* 0x0001000011107824 */ /* 0x000fe200078e00ff */
[----:B------:R-:W-:Y:S02]  /*0770*/  FSEL R33, R33, -INF , !P1 ;  /* 0xff80000021217808 */ /* 0x000fe40004800000 */
[----:B------:R-:W-:-:S02]  /*0780*/  FSETP.NAN.AND P3, PT, R13, R13, PT ;  /* 0x0000000d0d00720b */ /* 0x000fc40003f68000 */
[C---:B------:R-:W-:Y:S02]  /*0790*/  FSETP.NAN.AND P2, PT, R33.reuse, R33, PT ;  /* 0x000000212100720b */ /* 0x040fe40003f48000 */
[----:B------:R-:W-:Y:S02]  /*07a0*/  PRMT R14, R14, 0x7632, R14 ;  /* 0x000076320e0e7816 */ /* 0x000fe4000000000e */
[-C--:B------:R-:W-:Y:S02]  /*07b0*/  FSETP.GT.AND P4, PT, R33, R16.reuse, PT ;  /* 0x000000102100720b */ /* 0x080fe40003f84000 */
[----:B------:R-:W-:Y:S01]  /*07c0*/  FSETP.GEU.AND P5, PT, R13, R16, PT ;  /* 0x000000100d00720b */ /* 0x000fe20003fae000 */
[----:B------:R-:W-:Y:S01]  /*07d0*/  IMAD.U32 R14, R14, 0x10000, RZ ;  /* 0x000100000e0e7824 */ /* 0x000fe200078e00ff */
[----:B------:R-:W-:Y:S02]  /*07e0*/  PRMT R18, R18, 0x7632, R18 ;  /* 0x0000763212127816 */ /* 0x000fe40000000012 */
[----:B------:R-:W-:-:S02]  /*07f0*/  PRMT R15, R15, 0x7632, R15 ;  /* 0x000076320f0f7816 */ /* 0x000fc4000000000f */
[----:B------:R-:W-:Y:S01]  /*0800*/  FSETP.GT.AND P0, PT, R14, +INF , PT ;  /* 0x7f8000000e00780b */ /* 0x000fe20003f04000 */
[----:B------:R-:W-:Y:S01]  /*0810*/  IMAD.U32 R17, R18, 0x10000, RZ ;  /* 0x0001000012117824 */ /* 0x000fe200078e00ff */
[-C--:B------:R-:W-:Y:S01]  /*0820*/  @!P2 FSEL R33, R33, R16.reuse, P4 ;  /* 0x000000102121a208 */ /* 0x080fe20002000000 */
[----:B------:R-:W-:Y:S01]  /*0830*/  IMAD.U32 R15, R15, 0x10000, RZ ;  /* 0x000100000f0f7824 */ /* 0x000fe200078e00ff */
[----:B------:R-:W-:Y:S02]  /*0840*/  @!P3 FSEL R13, R13, R16, !P5 ;  /* 0x000000100d0db208 */ /* 0x000fe40006800000 */
[C---:B------:R-:W-:Y:S02]  /*0850*/  FSETP.GEU.AND P2, PT, R14.reuse, -INF , PT ;  /* 0xff8000000e00780b */ /* 0x040fe40003f4e000 */
[C---:B------:R-:W-:Y:S02]  /*0860*/  FSEL R16, R14.reuse, +INF , !P0 ;  /* 0x7f8000000e107808 */ /* 0x040fe40004000000 */
[----:B------:R-:W-:-:S02]  /*0870*/  FSEL R34, R14, -INF , P2 ;  /* 0xff8000000e227808 */ /* 0x000fc40001000000 */
[----:B------:R-:W-:Y:S02]  /*0880*/  FSEL R14, R16, +INF , !P1 ;  /* 0x7f800000100e7808 */ /* 0x000fe40004800000 */
[----:B------:R-:W-:Y:S02]  /*0890*/  FSEL R34, R34, -INF , !P1 ;  /* 0xff80000022227808 */ /* 0x000fe40004800000 */
[----:B------:R-:W-:Y:S02]  /*08a0*/  FSETP.NAN.AND P3, PT, R14, R14, PT ;  /* 0x0000000e0e00720b */ /* 0x000fe40003f68000 */
[----:B------:R-:W-:Y:S02]  /*08b0*/  FSETP.NAN.AND P2, PT, R34, R34, PT ;  /* 0x000000222200720b */ /* 0x000fe40003f48000 */
[-C--:B------:R-:W-:Y:S02]  /*08c0*/  FSETP.GEU.AND P5, PT, R14, R17.reuse, PT ;  /* 0x000000110e00720b */ /* 0x080fe40003fae000 */
[----:B------:R-:W-:-:S02]  /*08d0*/  FSETP.GT.AND P4, PT, R34, R17, PT ;  /* 0x000000112200720b */ /* 0x000fc40003f84000 */
[----:B------:R-:W-:Y:S02]  /*08e0*/  FSETP.GT.AND P0, PT, R15, +INF , PT ;  /* 0x7f8000000f00780b */ /* 0x000fe40003f04000 */
[----:B------:R-:W-:Y:S02]  /*08f0*/  PRMT R19, R19, 0x7632, R19 ;  /* 0x0000763213137816 */ /* 0x000fe40000000013 */
[----:B------:R-:W-:Y:S02]  /*0900*/  FSEL R31, R31, -INF , !P1 ;  /* 0xff8000001f1f7808 */ /* 0x000fe40004800000 */
[-C--:B------:R-:W-:Y:S01]  /*0910*/  @!P3 FSEL R14, R14, R17.reuse, !P5 ;  /* 0x000000110e0eb208 */ /* 0x080fe20006800000 */
[----:B------:R-:W-:Y:S01]  /*0920*/  IMAD.U32 R19, R19, 0x10000, RZ ;  /* 0x0001000013137824 */ /* 0x000fe200078e00ff */
[----:B------:R-:W-:Y:S02]  /*0930*/  FSETP.GEU.AND P3, PT, R15, -INF , PT ;  /* 0xff8000000f00780b */ /* 0x000fe40003f6e000 */
[----:B------:R-:W-:-:S02]  /*0940*/  @!P2 FSEL R34, R34, R17, P4 ;  /* 0x000000112222a208 */ /* 0x000fc40002000000 */
[C---:B------:R-:W-:Y:S02]  /*0950*/  FSEL R17, R15.reuse, +INF , !P0 ;  /* 0x7f8000000f117808 */ /* 0x040fe40004000000 */
[----:B------:R-:W-:Y:S02]  /*0960*/  FSEL R15, R15, -INF , P3 ;  /* 0xff8000000f0f7808 */ /* 0x000fe40001800000 */
[----:B------:R-:W-:Y:S02]  /*0970*/  FSEL R17, R17, +INF , !P1 ;  /* 0x7f80000011117808 */ /* 0x000fe40004800000 */
[----:B------:R-:W-:Y:S01]  /*0980*/  FSEL R16, R15, -INF , !P1 ;  /* 0xff8000000f107808 */ /* 0x000fe20004800000 */
[----:B-----5:R-:W-:Y:S01]  /*0990*/  IMAD.U32 R15, R8, 0x10000, RZ ;  /* 0x00010000080f7824 */ /* 0x020fe200078e00ff */
[----:B------:R-:W-:Y:S02]  /*09a0*/  FSETP.NAN.AND P3, PT, R17, R17, PT ;  /* 0x000000111100720b */ /* 0x000fe40003f68000 */
[----:B------:R-:W-:-:S02]  /*09b0*/  FSETP.NAN.AND P2, PT, R16, R16, PT ;  /* 0x000000101000720b */ /* 0x000fc40003f48000 */
[----:B------:R-:W-:Y:S02]  /*09c0*/  FSETP.GT.AND P4, PT, R16, R19, PT ;  /* 0x000000131000720b */ /* 0x000fe40003f84000 */
[----:B------:R-:W-:Y:S02]  /*09d0*/  FSEL R30, R30, +INF , !P1 ;  /* 0x7f8000001e1e7808 */ /* 0x000fe40004800000 */
[----:B------:R-:W-:Y:S02]  /*09e0*/  FSETP.NAN.AND P0, PT, R31, R31, PT ;  /* 0x0000001f1f00720b */ /* 0x000fe40003f08000 */
[-C--:B------:R-:W-:Y:S02]  /*09f0*/  FSETP.GEU.AND P5, PT, R17, R19.reuse, PT ;  /* 0x000000131100720b */ /* 0x080fe40003fae000 */
[----:B------:R-:W-:Y:S02]  /*0a00*/  FSEL R29, R29, -INF , !P1 ;  /* 0xff8000001d1d7808 */ /* 0x000fe40004800000 */
[----:B------:R-:W-:-:S02]  /*0a10*/  @!P3 FSEL R17, R17, R19, !P5 ;  /* 0x000000131111b208 */ /* 0x000fc40006800000 */
[----:B------:R-:W-:Y:S02]  /*0a20*/  @!P2 FSEL R16, R16, R19, P4 ;  /* 0x000000131010a208 */ /* 0x000fe40002000000 */
[C---:B------:R-:W-:Y:S02]  /*0a30*/  FSETP.NAN.AND P4, PT, R30.reuse, R30, PT ;  /* 0x0000001e1e00720b */ /* 0x040fe40003f88000 */
[-C--:B------:R-:W-:Y:S02]  /*0a40*/  FSETP.GT.AND P3, PT, R31, R15.reuse, PT ;  /* 0x0000000f1f00720b */ /* 0x080fe40003f64000 */
[----:B------:R-:W-:Y:S02]  /*0a50*/  FSETP.GEU.AND P5, PT, R30, R15, PT ;  /* 0x0000000f1e00720b */ /* 0x000fe40003fae000 */
[----:B------:R-:W-:Y:S02]  /*0a60*/  FSEL R28, R28, +INF , !P1 ;  /* 0x7f8000001c1c7808 */ /* 0x000fe40004800000 */
[----:B------:R-:W-:-:S02]  /*0a70*/  FSETP.NAN.AND P2, PT, R29, R29, PT ;  /* 0x0000001d1d00720b */ /* 0x000fc40003f48000 */
[-C--:B------:R-:W-:Y:S02]  /*0a80*/  @!P0 FSEL R31, R31, R15.reuse, P3 ;  /* 0x0000000f1f1f8208 */ /* 0x080fe40001800000 */
[----:B------:R-:W-:Y:S02]  /*0a90*/  FSETP.NAN.AND P3, PT, R28, R28, PT ;  /* 0x0000001c1c00720b */ /* 0x000fe40003f68000 */
[----:B------:R-:W-:Y:S01]  /*0aa0*/  @!P4 FSEL R30, R30, R15, !P5 ;  /* 0x0000000f1e1ec208 */ /* 0x000fe20006800000 */
[----:B------:R-:W-:Y:S01]  /*0ab0*/  IMAD.U32 R15, R9, 0x10000, RZ ;  /* 0x00010000090f7824 */ /* 0x000fe200078e00ff */
[----:B------:R-:W-:Y:S02]  /*0ac0*/  FSEL R24, R24, -INF , !P1 ;  /* 0xff80000018187808 */ /* 0x000fe40004800000 */
[----:B------:R-:W-:Y:S02]  /*0ad0*/  FSEL R26, R26, +INF , !P1 ;  /* 0x7f8000001a1a7808 */ /* 0x000fe40004800000 */
[----:B------:R-:W-:-:S02]  /*0ae0*/  FSETP.GT.AND P4, PT, R29, R15, PT ;  /* 0x0000000f1d00720b */ /* 0x000fc40003f84000 */
[-C--:B------:R-:W-:Y:S02]  /*0af0*/  FSETP.GEU.AND P5, PT, R28, R15.reuse, PT ;  /* 0x0000000f1c00720b */ /* 0x080fe40003fae000 */
[-C--:B------:R-:W-:Y:S02]  /*0b00*/  @!P2 FSEL R29, R29, R15.reuse, P4 ;  /* 0x0000000f1d1da208 */ /* 0x080fe40002000000 */
[----:B------:R-:W-:Y:S02]  /*0b10*/  FSETP.NAN.AND P0, PT, R24, R24, PT ;  /* 0x000000181800720b */ /* 0x000fe40003f08000 */
[----:B------:R-:W-:Y:S02]  /*0b20*/  FSETP.NAN.AND P4, PT, R26, R26, PT ;  /* 0x0000001a1a00720b */ /* 0x000fe40003f88000 */
[----:B------:R-:W-:Y:S01]  /*0b30*/  @!P3 FSEL R28, R28, R15, !P5 ;  /* 0x0000000f1c1cb208 */ /* 0x000fe20006800000 */
[----:B------:R-:W-:Y:S01]  /*0b40*/  IMAD.U32 R15, R10, 0x10000, RZ ;  /* 0x000100000a0f7824 */ /* 0x000fe200078e00ff */
[----:B------:R-:W-:-:S02]  /*0b50*/  FSEL R32, R32, -INF , !P1 ;  /* 0xff80000020207808 */ /* 0x000fc40004800000 */
[----:B------:R-:W-:Y:S02]  /*0b60*/  PRMT R8, R8, 0x7632, R8 ;  /* 0x0000763208087816 */ /* 0x000fe40000000008 */
[-C--:B------:R-:W-:Y:S02]  /*0b70*/  FSETP.GT.AND P3, PT, R24, R15.reuse, PT ;  /* 0x0000000f1800720b */ /* 0x080fe40003f64000 */
[-C--:B------:R-:W-:Y:S02]  /*0b80*/  FSETP.GEU.AND P5, PT, R26, R15.reuse, PT ;  /* 0x0000000f1a00720b */ /* 0x080fe40003fae000 */
[----:B------:R-:W-:Y:S02]  /*0b90*/  FSETP.NAN.AND P2, PT, R32, R32, PT ;  /* 0x000000202000720b */ /* 0x000fe40003f48000 */
[----:B------:R-:W-:Y:S02]  /*0ba0*/  FSEL R18, R12, +INF , !P1 ;  /* 0x7f8000000c127808 */ /* 0x000fe40004800000 */
[----:B------:R-:W-:-:S02]  /*0bb0*/  @!P0 FSEL R24, R24, R15, P3 ;  /* 0x0000000f18188208 */ /* 0x000fc40001800000 */
[----:B------:R-:W-:Y:S01]  /*0bc0*/  @!P4 FSEL R26, R26, R15, !P5 ;  /* 0x0000000f1a1ac208 */ /* 0x000fe20006800000 */
[----:B------:R-:W-:Y:S01]  /*0bd0*/  IMAD.U32 R15, R8, 0x10000, RZ ;  /* 0x00010000080f7824 */ /* 0x000fe200078e00ff */
[----:B------:R-:W-:Y:S01]  /*0be0*/  FSETP.NAN.AND P3, PT, R18, R18, PT ;  /* 0x000000121200720b */ /* 0x000fe20003f68000 */
[----:B------:R-:W-:Y:S01]  /*0bf0*/  IMAD.U32 R8, R11, 0x10000, RZ ;  /* 0x000100000b087824 */ /* 0x000fe200078e00ff */
[----:B------:R-:W-:Y:S02]  /*0c00*/  FSEL R33, R33, -INF , !P1 ;  /* 0xff80000021217808 */ /* 0x000fe40004800000 */
[----:B------:R-:W-:Y:S02]  /*0c10*/  PRMT R9, R9, 0x7632, R9 ;  /* 0x0000763209097816 */ /* 0x000fe40000000009 */
[C---:B------:R-:W-:Y:S02]  /*0c20*/  FSETP.GT.AND P4, PT, R32.reuse, R15, PT ;  /* 0x0000000f2000720b */ /* 0x040fe40003f84000 */
[----:B------:R-:W-:Y:S01]  /*0c30*/  FSEL R25, R25, -INF , !P1 ;  /* 0xff80000019197808 */ /* 0x000fe20004800000 */
[----:B------:R-:W-:Y:S01]  /*0c40*/  IMAD.U32 R12, R9, 0x10000, RZ ;  /* 0x00010000090c7824 */ /* 0x000fe200078e00ff */
[----:B------:R-:W-:Y:S01]  /*0c50*/  FSETP.NAN.AND P0, PT, R33, R33, PT ;  /* 0x000000212100720b */ /* 0x000fe20003f08000 */
[----:B------:R-:W-:Y:S01]  /*0c60*/  IMAD.MOV.U32 R9, RZ, RZ, 0x2 ;  /* 0x00000002ff097424 */ /* 0x000fe200078e00ff */
[----:B------:R-:W-:-:S02]  /*0c70*/  @!P2 FSEL R32, R32, R15, P4 ;  /* 0x0000000f2020a208 */ /* 0x000fc40002000000 */
[C---:B------:R-:W-:Y:S02]  /*0c80*/  FSETP.GEU.AND P5, PT, R18.reuse, R15, PT ;  /* 0x0000000f1200720b */ /* 0x040fe40003fae000 */
[----:B------:R-:W-:Y:S02]  /*0c90*/  FSETP.NAN.AND P2, PT, R25, R25, PT ;  /* 0x000000191900720b */ /* 0x000fe40003f48000 */
[----:B------:R-:W-:Y:S02]  /*0ca0*/  FSEL R27, R27, +INF , !P1 ;  /* 0x7f8000001b1b7808 */ /* 0x000fe40004800000 */
[----:B------:R-:W-:Y:S02]  /*0cb0*/  @!P3 FSEL R18, R18, R15, !P5 ;  /* 0x0000000f1212b208 */ /* 0x000fe40006800000 */
[----:B------:R-:W-:Y:S02]  /*0cc0*/  FSETP.GT.AND P5, PT, R33, R12, PT ;  /* 0x0000000c2100720b */ /* 0x000fe40003fa4000 */
[----:B------:R-:W-:-:S02]  /*0cd0*/  FSETP.NAN.AND P3, PT, R27, R27, PT ;  /* 0x0000001b1b00720b */ /* 0x000fc40003f68000 */
[----:B------:R-:W-:Y:S02]  /*0ce0*/  FSEL R19, R13, +INF , !P1 ;  /* 0x7f8000000d137808 */ /* 0x000fe40004800000 */
[----:B------:R-:W-:Y:S02]  /*0cf0*/  FSEL R35, R14, +INF , !P1 ;  /* 0x7f8000000e237808 */ /* 0x000fe40004800000 */
[----:B------:R-:W-:Y:S01]  /*0d00*/  @!P0 FSEL R33, R33, R12, P5 ;  /* 0x0000000c21218208 */ /* 0x000fe20002800000 */
[----:B------:R-:W-:Y:S01]  /*0d10*/  CS2R R14, SRZ ;  /* 0x00000000000e7805 */ /* 0x000fe2000001ff00 */
[----:B------:R-:W-:Y:S02]  /*0d20*/  FSETP.GT.AND P6, PT, R25, R8, PT ;  /* 0x000000081900720b */ /* 0x000fe40003fc4000 */
[----:B------:R-:W-:Y:S02]  /*0d30*/  PRMT R10, R10, 0x7632, R10 ;  /* 0x000076320a0a7816 */ /* 0x000fe4000000000a */
[----:B------:R-:W-:-:S02]  /*0d40*/  FSETP.NAN.AND P4, PT, R19, R19, PT ;  /* 0x000000131300720b */ /* 0x000fc40003f88000 */
[----:B------:R-:W-:Y:S01]  /*0d50*/  FSETP.NAN.AND P5, PT, R35, R35, PT ;  /* 0x000000232300720b */ /* 0x000fe20003fa8000 */
[----:B------:R-:W-:Y:S01]  /*0d60*/  IMAD.U32 R10, R10, 0x10000, RZ ;  /* 0x000100000a0a7824 */ /* 0x000fe200078e00ff */
[----:B------:R-:W-:Y:S02]  /*0d70*/  FSEL R34, R34, -INF , !P1 ;  /* 0xff80000022227808 */ /* 0x000fe40004800000 */
[-C--:B------:R-:W-:Y:S02]  /*0d80*/  @!P2 FSEL R25, R25, R8.reuse, P6 ;  /* 0x000000081919a208 */ /* 0x080fe40003000000 */
[C---:B------:R-:W-:Y:S02]  /*0d90*/  FSETP.GEU.AND P6, PT, R27.reuse, R8, PT ;  /* 0x000000081b00720b */ /* 0x040fe40003fce000 */
[----:B------:R-:W-:Y:S02]  /*0da0*/  FSETP.NAN.AND P0, PT, R34, R34, PT ;  /* 0x000000222200720b */ /* 0x000fe40003f08000 */
[----:B------:R-:W-:-:S02]  /*0db0*/  @!P3 FSEL R27, R27, R8, !P6 ;  /* 0x000000081b1bb208 */ /* 0x000fc40007000000 */
[----:B------:R-:W-:Y:S02]  /*0dc0*/  FSETP.GEU.AND P2, PT, R19, R12, PT ;  /* 0x0000000c1300720b */ /* 0x000fe40003f4e000 */
[----:B------:R-:W-:Y:S02]  /*0dd0*/  FSETP.GEU.AND P3, PT, R35, R10, PT ;  /* 0x0000000a2300720b */ /* 0x000fe40003f6e000 */
[----:B------:R-:W-:Y:S02]  /*0de0*/  FSEL R16, R16, -INF , !P1 ;  /* 0xff80000010107808 */ /* 0x000fe40004800000 */
[----:B------:R-:W-:Y:S02]  /*0df0*/  FSEL R17, R17, +INF , !P1 ;  /* 0x7f80000011117808 */ /* 0x000fe40004800000 */
[----:B------:R-:W-:Y:S02]  /*0e00*/  IADD3 R8, R23, 0x808000, RZ ;  /* 0x0080800017087810 */ /* 0x000fe40007ffe0ff */
[----:B------:R-:W-:-:S02]  /*0e10*/  @!P4 FSEL R19, R19, R12, !P2 ;  /* 0x0000000c1313c208 */ /* 0x000fc40005000000 */
[-C--:B------:R-:W-:Y:S01]  /*0e20*/  @!P5 FSEL R35, R35, R10.reuse, !P3 ;  /* 0x0000000a2323d208 */ /* 0x080fe20005800000 */
[----:B------:R-:W-:Y:S01]  /*0e30*/  CS2R R12, SRZ ;  /* 0x00000000000c7805 */ /* 0x000fe2000001ff00 */
[----:B------:R-:W-:Y:S01]  /*0e40*/  PRMT R11, R11, 0x7632, R11 ;  /* 0x000076320b0b7816 */ /* 0x000fe2000000000b */
[----:B------:R-:W-:Y:S01]  /*0e50*/  IMAD.WIDE R8, R8, R9, c[0x0][0x160] ;  /* 0x0000580008087625 */ /* 0x000fe200078e0209 */
[----:B------:R-:W-:Y:S02]  /*0e60*/  FSETP.GT.AND P2, PT, R34, R10, PT ;  /* 0x0000000a2200720b */ /* 0x000fe40003f44000 */
[----:B------:R-:W-:Y:S02]  /*0e70*/  FSETP.NAN.AND P4, PT, R16, R16, PT ;  /* 0x000000101000720b */ /* 0x000fe40003f88000 */
[----:B------:R-:W-:Y:S02]  /*0e80*/  FSETP.NAN.AND P3, PT, R17, R17, PT ;  /* 0x000000111100720b */ /* 0x000fe40003f68000 */
[----:B------:R-:W-:-:S02]  /*0e90*/  FSEL R27, R27, +INF , !P1 ;  /* 0x7f8000001b1b7808 */ /* 0x000fc40004800000 */
[----:B------:R-:W-:Y:S01]  /*0ea0*/  FSEL R36, R25, -INF , !P1 ;  /* 0xff80000019247808 */ /* 0x000fe20004800000 */
[----:B------:R-:W-:Y:S01]  /*0eb0*/  IMAD.U32 R11, R11, 0x10000, RZ ;  /* 0x000100000b0b7824 */ /* 0x000fe200078e00ff */
[----:B------:R-:W-:Y:S01]  /*0ec0*/  @!P0 FSEL R34, R34, R10, P2 ;  /* 0x0000000a22228208 */ /* 0x000fe20001000000 */
[----:B------:R0:W2:Y:S01]  /*0ed0*/  @!P1 LDG.E.EL.128 R12, [R8.64] ;  /* 0x00000004080c9981 */ /* 0x0000a2000c2e1d00 */
[----:B------:R-:W-:Y:S01]  /*0ee0*/  FSETP.NAN.AND P0, PT, R27, R27, PT ;  /* 0x0000001b1b00720b */ /* 0x000fe20003f08000 */
[----:B------:R-:W-:Y:S01]  /*0ef0*/  IMAD.MOV.U32 R25, RZ, RZ, 0x2 ;  /* 0x00000002ff197424 */ /* 0x000fe200078e00ff */
[----:B------:R-:W-:Y:S02]  /*0f00*/  FSETP.NAN.AND P2, PT, R36, R36, PT ;  /* 0x000000242400720b */ /* 0x000fe40003f48000 */
[-C--:B------:R-:W-:Y:S02]  /*0f10*/  FSETP.GT.AND P5, PT, R16, R11.reuse, PT ;  /* 0x0000000b1000720b */ /* 0x080fe40003fa4000 */
[----:B------:R-:W-:-:S02]  /*0f20*/  FSETP.GEU.AND P6, PT, R17, R11, PT ;  /* 0x0000000b1100720b */ /* 0x000fc40003fce000 */
[----:B------:R-:W-:Y:S01]  /*0f30*/  FSEL R26, R26, +INF , !P1 ;  /* 0x7f8000001a1a7808 */ /* 0x000fe20004800000 */
[----:B0-----:R-:W-:Y:S01]  /*0f40*/  IMAD.U32 R8, R7, 0x10000, RZ ;  /* 0x0001000007087824 */ /* 0x001fe200078e00ff */
[----:B------:R-:W-:Y:S02]  /*0f50*/  FSEL R37, R24, -INF , !P1 ;  /* 0xff80000018257808 */ /* 0x000fe40004800000 */
[-C--:B------:R-:W-:Y:S02]  /*0f60*/  @!P4 FSEL R16, R16, R11.reuse, P5 ;  /* 0x0000000b1010c208 */ /* 0x080fe40002800000 */
[----:B------:R-:W-:Y:S02]  /*0f70*/  @!P3 FSEL R17, R17, R11, !P6 ;  /* 0x0000000b1111b208 */ /* 0x000fe40007000000 */
[-C--:B------:R-:W-:Y:S01]  /*0f80*/  FSETP.GEU.AND P6, PT, R27, R8.reuse, PT ;  /* 0x000000081b00720b */ /* 0x080fe20003fce000 */
[----:B------:R-:W-:Y:S01]  /*0f90*/  CS2R R10, SRZ ;  /* 0x00000000000a7805 */ /* 0x000fe2000001ff00 */
[----:B------:R-:W-:-:S02]  /*0fa0*/  FSETP.GT.AND P5, PT, R36, R8, PT ;  /* 0x000000082400720b */ /* 0x000fc40003fa4000 */
[----:B------:R-:W-:Y:S02]  /*0fb0*/  FSETP.NAN.AND P3, PT, R26, R26, PT ;  /* 0x0000001a1a00720b */ /* 0x000fe40003f68000 */
[----:B------:R-:W-:Y:S02]  /*0fc0*/  FSETP.NAN.AND P4, PT, R37, R37, PT ;  /* 0x000000252500720b */ /* 0x000fe40003f88000 */
[-C--:B------:R-:W-:Y:S02]  /*0fd0*/  @!P0 FSEL R27, R27, R8.reuse, !P6 ;  /* 0x000000081b1b8208 */ /* 0x080fe40007000000 */
[----:B------:R-:W-:Y:S01]  /*0fe0*/  @!P2 FSEL R36, R36, R8, P5 ;  /* 0x000000082424a208 */ /* 0x000fe20002800000 */
[----:B------:R-:W-:Y:S01]  /*0ff0*/  IMAD.U32 R8, R6, 0x10000, RZ ;  /* 0x0001000006087824 */ /* 0x000fe200078e00ff */
[----:B------:R-:W-:Y:S02]  /*1000*/  FSEL R28, R28, +INF , !P1 ;  /* 0x7f8000001c1c7808 */ /* 0x000fe40004800000 */
[----:B------:R-:W-:-:S02]  /*1010*/  FSEL R29, R29, -INF , !P1 ;  /* 0xff8000001d1d7808 */ /* 0x000fc40004800000 */
[-C--:B------:R-:W-:Y:S02]  /*1020*/  FSETP.GEU.AND P6, PT, R26, R8.reuse, PT ;  /* 0x000000081a00720b */ /* 0x080fe40003fce000 */
[----:B------:R-:W-:Y:S02]  /*1030*/  FSETP.GT.AND P5, PT, R37, R8, PT ;  /* 0x000000082500720b */ /* 0x000fe40003fa4000 */
[----:B------:R-:W-:Y:S02]  /*1040*/  FSETP.NAN.AND P0, PT, R28, R28, PT ;  /* 0x0000001c1c00720b */ /* 0x000fe40003f08000 */
[----:B------:R-:W-:Y:S02]  /*1050*/  FSETP.NAN.AND P2, PT, R29, R29, PT ;  /* 0x0000001d1d00720b */ /* 0x000fe40003f48000 */
[-C--:B------:R-:W-:Y:S02]  /*1060*/  @!P3 FSEL R26, R26, R8.reuse, !P6 ;  /* 0x000000081a1ab208 */ /* 0x080fe40007000000 */
[----:B------:R-:W-:Y:S01]  /*1070*/  @!P4 FSEL R37, R37, R8, P5 ;  /* 0x000000082525c208 */ /* 0x000fe20002800000 */
[----:B------:R-:W-:Y:S01]  /*1080*/  IMAD.U32 R8, R5, 0x10000, RZ ;  /* 0x0001000005087824 */ /* 0x000fe200078e00ff */
[----:B------:R-:W-:-:S02]  /*1090*/  FSEL R30, R30, +INF , !P1 ;  /* 0x7f8000001e1e7808 */ /* 0x000fc40004800000 */
[----:B------:R-:W-:Y:S02]  /*10a0*/  FSEL R31, R31, -INF , !P1 ;  /* 0xff8000001f1f7808 */ /* 0x000fe40004800000 */
[-C--:B------:R-:W-:Y:S02]  /*10b0*/  FSETP.GEU.AND P6, PT, R28, R8.reuse, PT ;  /* 0x000000081c00720b */ /* 0x080fe40003fce000 */
[----:B------:R-:W-:Y:S02]  /*10c0*/  FSETP.GT.AND P5, PT, R29, R8, PT ;  /* 0x000000081d00720b */ /* 0x000fe40003fa4000 */
[----:B------:R-:W-:Y:S02]  /*10d0*/  FSETP.NAN.AND P3, PT, R30, R30, PT ;  /* 0x0000001e1e00720b */ /* 0x000fe40003f68000 */
[----:B------:R-:W-:Y:S02]  /*10e0*/  FSETP.NAN.AND P4, PT, R31, R31, PT ;  /* 0x0000001f1f00720b */ /* 0x000fe40003f88000 */
[----:B------:R-:W-:-:S02]  /*10f0*/  @!P0 FSEL R28, R28, R8, !P6 ;  /* 0x000000081c1c8208 */ /* 0x000fc40007000000 */
[----:B------:R-:W-:Y:S01]  /*1100*/  @!P2 FSEL R29, R29, R8, P5 ;  /* 0x000000081d1da208 */ /* 0x000fe20002800000 */
[----:B------:R-:W-:Y:S01]  /*1110*/  IMAD.U32 R8, R4, 0x10000, RZ ;  /* 0x0001000004087824 */ /* 0x000fe200078e00ff */
[----:B------:R-:W-:Y:S02]  /*1120*/  FSEL R35, R35, +INF , !P1 ;  /* 0x7f80000023237808 */ /* 0x000fe40004800000 */
[----:B------:R-:W-:Y:S02]  /*1130*/  PRMT R6, R6, 0x7632, R6 ;  /* 0x0000763206067816 */ /* 0x000fe40000000006 */
[-C--:B------:R-:W-:Y:S02]  /*1140*/  FSETP.GEU.AND P5, PT, R30, R8.reuse, PT ;  /* 0x000000081e00720b */ /* 0x080fe40003fae000 */
[----:B------:R-:W-:Y:S02]  /*1150*/  FSETP.GT.AND P2, PT, R31, R8, PT ;  /* 0x000000081f00720b */ /* 0x000fe40003f44000 */
[----:B------:R-:W-:-:S02]  /*1160*/  FSETP.NAN.AND P0, PT, R35, R35, PT ;  /* 0x000000232300720b */ /* 0x000fc40003f08000 */
[----:B------:R-:W-:Y:S02]  /*1170*/  FSEL R34, R34, -INF , !P1 ;  /* 0xff80000022227808 */ /* 0x000fe40004800000 */
[-C--:B------:R-:W-:Y:S02]  /*1180*/  @!P3 FSEL R30, R30, R8.reuse, !P5 ;  /* 0x000000081e1eb208 */ /* 0x080fe40006800000 */
[----:B------:R-:W-:Y:S01]  /*1190*/  @!P4 FSEL R31, R31, R8, P2 ;  /* 0x000000081f1fc208 */ /* 0x000fe20001000000 */
[----:B------:R-:W-:Y:S01]  /*11a0*/  IMAD.U32 R8, R6, 0x10000, RZ ;  /* 0x0001000006087824 */ /* 0x000fe200078e00ff */
[----:B------:R-:W-:Y:S02]  /*11b0*/  FSETP.NAN.AND P4, PT, R34, R34, PT ;  /* 0x000000222200720b */ /* 0x000fe40003f88000 */
[----:B------:R-:W-:Y:S02]  /*11c0*/  IADD3 R24, R23, 0xa0a000, RZ ;  /* 0x00a0a00017187810 */ /* 0x000fe40007ffe0ff */
[----:B------:R-:W-:-:S02]  /*11d0*/  FSETP.GEU.AND P5, PT, R35, R8, PT ;  /* 0x000000082300720b */ /* 0x000fc40003fae000 */
[----:B------:R-:W-:Y:S01]  /*11e0*/  FSEL R19, R19, +INF , !P1 ;  /* 0x7f80000013137808 */ /* 0x000fe20004800000 */
[----:B------:R-:W-:Y:S01]  /*11f0*/  IMAD.WIDE R24, R24, R25, c[0x0][0x160] ;  /* 0x0000580018187625 */ /* 0x000fe200078e0219 */
[-C--:B------:R-:W-:Y:S02]  /*1200*/  @!P0 FSEL R35, R35, R8.reuse, !P5 ;  /* 0x0000000823238208 */ /* 0x080fe40006800000 */
[CC--:B------:R-:W-:Y:S02]  /*1210*/  FSETP.GT.AND P0, PT, R34.reuse, R8.reuse, PT ;  /* 0x000000082200720b */ /* 0x0c0fe40003f04000 */
[----:B------:R-:W-:Y:S02]  /*1220*/  FSEL R33, R33, -INF , !P1 ;  /* 0xff80000021217808 */ /* 0x000fe40004800000 */
[----:B------:R-:W-:Y:S02]  /*1230*/  @!P4 FSEL R34, R34, R8, P0 ;  /* 0x000000082222c208 */ /* 0x000fe40000000000 */
[----:B------:R-:W-:Y:S01]  /*1240*/  CS2R R8, SRZ ;  /* 0x0000000000087805 */ /* 0x000fe2000001ff00 */
[----:B------:R-:W-:-:S02]  /*1250*/  PRMT R5, R5, 0x7632, R5 ;  /* 0x0000763205057816 */ /* 0x000fc40000000005 */
[----:B------:R-:W-:Y:S02]  /*1260*/  FSETP.NAN.AND P2, PT, R19, R19, PT ;  /* 0x000000131300720b */ /* 0x000fe40003f48000 */
[----:B------:R-:W-:Y:S01]  /*1270*/  FSETP.NAN.AND P3, PT, R33, R33, PT ;  /* 0x000000212100720b */ /* 0x000fe20003f68000 */
[----:B------:R0:W3:Y:S01]  /*1280*/  @!P1 LDG.E.EL.128 R8, [R24.64] ;  /* 0x0000000418089981 */ /* 0x0000e2000c2e1d00 */
[----:B------:R-:W-:Y:S01]  /*1290*/  IMAD.U32 R6, R5, 0x10000, RZ ;  /* 0x0001000005067824 */ /* 0x000fe200078e00ff */
[----:B------:R-:W-:Y:S02]  /*12a0*/  FSEL R18, R18, +INF , !P1 ;  /* 0x7f80000012127808 */ /* 0x000fe40004800000 */
[----:B------:R-:W-:Y:S02]  /*12b0*/  FSEL R32, R32, -INF , !P1 ;  /* 0xff80000020207808 */ /* 0x000fe40004800000 */
[-C--:B------:R-:W-:Y:S02]  /*12c0*/  FSETP.GEU.AND P4, PT, R19, R6.reuse, PT ;  /* 0x000000061300720b */ /* 0x080fe40003f8e000 */
[----:B------:R-:W-:-:S02]  /*12d0*/  FSETP.GT.AND P0, PT, R33, R6, PT ;  /* 0x000000062100720b */ /* 0x000fc40003f04000 */
[-C--:B------:R-:W-:Y:S02]  /*12e0*/  @!P2 FSEL R19, R19, R6.reuse, !P4 ;  /* 0x000000061313a208 */ /* 0x080fe40006000000 */
[----:B------:R-:W-:Y:S02]  /*12f0*/  PRMT R4, R4, 0x7632, R4 ;  /* 0x0000763204047816 */ /* 0x000fe40000000004 */
[----:B------:R-:W-:Y:S02]  /*1300*/  @!P3 FSEL R33, R33, R6, P0 ;  /* 0x000000062121b208 */ /* 0x000fe40000000000 */
[----:B------:R-:W-:Y:S02]  /*1310*/  FSETP.NAN.AND P4, PT, R18, R18, PT ;  /* 0x000000121200720b */ /* 0x000fe40003f88000 */
[----:B------:R-:W-:Y:S02]  /*1320*/  FSETP.NAN.AND P3, PT, R32, R32, PT ;  /* 0x000000202000720b */ /* 0x000fe40003f68000 */
[----:B------:R-:W-:-:S02]  /*1330*/  FSEL R31, R31, -INF , !P1 ;  /* 0xff8000001f1f7808 */ /* 0x000fc40004800000 */
[----:B------:R-:W-:Y:S01]  /*1340*/  FSEL R30, R30, +INF , !P1 ;  /* 0x7f8000001e1e7808 */ /* 0x000fe20004800000 */
[----:B------:R-:W-:Y:S01]  /*1350*/  IMAD.U32 R5, R4, 0x10000, RZ ;  /* 0x0001000004057824 */ /* 0x000fe200078e00ff */
[----:B------:R-:W-:Y:S02]  /*1360*/  FSETP.NAN.AND P0, PT, R31, R31, PT ;  /* 0x0000001f1f00720b */ /* 0x000fe40003f08000 */
[----:B------:R-:W-:Y:S02]  /*1370*/  FSETP.NAN.AND P2, PT, R30, R30, PT ;  /* 0x0000001e1e00720b */ /* 0x000fe40003f48000 */
[-C--:B------:R-:W-:Y:S02]  /*1380*/  FSETP.GEU.AND P6, PT, R18, R5.reuse, PT ;  /* 0x000000051200720b */ /* 0x080fe40003fce000 */
[-C--:B------:R-:W-:Y:S02]  /*1390*/  FSETP.GT.AND P5, PT, R32, R5.reuse, PT ;  /* 0x000000052000720b */ /* 0x080fe40003fa4000 */
[----:B------:R-:W-:-:S02]  /*13a0*/  @!P4 FSEL R18, R18, R5, !P6 ;  /* 0x000000051212c208 */ /* 0x000fc40007000000 */
[----:B------:R-:W-:Y:S02]  /*13b0*/  @!P3 FSEL R32, R32, R5, P5 ;  /* 0x000000052020b208 */ /* 0x000fe40002800000 */
[----:B------:R-:W-:Y:S02]  /*13c0*/  FSEL R5, R18, +INF , !P1 ;  /* 0x7f80000012057808 */ /* 0x000fe40004800000 */
[----:B------:R-:W-:Y:S02]  /*13d0*/  FSEL R26, R26, +INF , !P1 ;  /* 0x7f8000001a1a7808 */ /* 0x000fe40004800000 */
[----:B------:R-:W-:Y:S02]  /*13e0*/  FSEL R37, R37, -INF , !P1 ;  /* 0xff80000025257808 */ /* 0x000fe40004800000 */
[----:B------:R-:W-:Y:S02]  /*13f0*/  FSEL R28, R28, +INF , !P1 ;  /* 0x7f8000001c1c7808 */ /* 0x000fe40004800000 */
[----:B0-----:R-:W-:-:S02]  /*1400*/  FSEL R24, R19, +INF , !P1 ;  /* 0x7f80000013187808 */ /* 0x001fc40004800000 */
[----:B------:R-:W-:Y:S02]  /*1410*/  FSEL R29, R29, -INF , !P1 ;  /* 0xff8000001d1d7808 */ /* 0x000fe40004800000 */
[----:B------:R-:W-:Y:S02]  /*1420*/  FSEL R19, R32, -INF , !P1 ;  /* 0xff80000020137808 */ /* 0x000fe40004800000 */
[----:B------:R-:W-:Y:S01]  /*1430*/  FSEL R27, R27, +INF , !P1 ;  /* 0x7f8000001b1b7808 */ /* 0x000fe20004800000 */
[----:B--2---:R-:W-:-:S05]  /*1440*/  IMAD.U32 R4, R12, 0x10000, RZ ;  /* 0x000100000c047824 */ /* 0x004fca00078e00ff */
[CC--:B------:R-:W-:Y:S02]  /*1450*/  FSETP.GT.AND P3, PT, R31.reuse, R4.reuse, PT ;  /* 0x000000041f00720b */ /* 0x0c0fe40003f64000 */
[CC--:B------:R-:W-:Y:S02]  /*1460*/  FSETP.GEU.AND P4, PT, R30.reuse, R4.reuse, PT ;  /* 0x000000041e00720b */ /* 0x0c0fe40003f8e000 */
[-C--:B------:R-:W-:Y:S02]  /*1470*/  @!P0 FSEL R31, R31, R4.reuse, P3 ;  /* 0x000000041f1f8208 */ /* 0x080fe40001800000 */
[----:B------:R-:W-:Y:S02]  /*1480*/  @!P2 FSEL R30, R30, R4, !P4 ;  /* 0x000000041e1ea208 */ /* 0x000fe40006000000 */
[----:B------:R-:W-:Y:S02]  /*1490*/  PRMT R4, R12, 0x7632, R4 ;  /* 0x000076320c047816 */ /* 0x000fe40000000004 */
[----:B------:R-:W-:-:S03]  /*14a0*/  FSETP.NAN.AND P3, PT, R5, R5, PT ;  /* 0x000000050500720b */ /* 0x000fc60003f68000 */
[----:B------:R-:W-:Y:S01]  /*14b0*/  IMAD.U32 R4, R4, 0x10000, RZ ;  /* 0x0001000004047824 */ /* 0x000fe200078e00ff */
[----:B------:R-:W-:Y:S01]  /*14c0*/  FSETP.NAN.AND P2, PT, R26, R26, PT ;  /* 0x0000001a1a00720b */ /* 0x000fe20003f48000 */
[----:B------:R-:W-:-:S03]  /*14d0*/  IMAD.U32 R6, R14, 0x10000, RZ ;  /* 0x000100000e067824 */ /* 0x000fc600078e00ff */
[----:B------:R-:W-:Y:S02]  /*14e0*/  FSETP.GEU.AND P4, PT, R5, R4, PT ;  /* 0x000000040500720b */ /* 0x000fe40003f8e000 */
[----:B------:R-:W-:-:S03]  /*14f0*/  FSETP.NAN.AND P0, PT, R37, R37, PT ;  /* 0x000000252500720b */ /* 0x000fc60003f08000 */
[----:B------:R-:W-:Y:S02]  /*1500*/  @!P3 FSEL R5, R5, R4, !P4 ;  /* 0x000000040505b208 */ /* 0x000fe40006000000 */
[-C--:B------:R-:W-:Y:S02]  /*1510*/  FSETP.GEU.AND P5, PT, R26, R6.reuse, PT ;  /* 0x000000061a00720b */ /* 0x080fe40003fae000 */
[----:B------:R-:W-:Y:S02]  /*1520*/  FSEL R25, R30, +INF , !P1 ;  /* 0x7f8000001e197808 */ /* 0x000fe40004800000 */
[----:B------:R-:W-:Y:S02]  /*1530*/  FSEL R23, R5, +INF , !P1 ;  /* 0x7f80000005177808 */ /* 0x000fe40004800000 */
[----:B------:R-:W-:Y:S02]  /*1540*/  @!P2 FSEL R26, R26, R6, !P5 ;  /* 0x000000061a1aa208 */ /* 0x000fe40006800000 */
[----:B------:R-:W-:-:S02]  /*1550*/  FSETP.NAN.AND P3, PT, R25, R25, PT ;  /* 0x000000191900720b */ /* 0x000fc40003f68000 */
[----:B------:R-:W-:Y:S02]  /*1560*/  FSETP.NAN.AND P2, PT, R23, R23, PT ;  /* 0x000000171700720b */ /* 0x000fe40003f48000 */
[----:B------:R-:W-:-:S04]  /*1570*/  FSETP.GT.AND P4, PT, R37, R6, PT ;  /* 0x000000062500720b */ /* 0x000fc80003f84000 */
[----:B------:R-:W-:Y:S02]  /*1580*/  @!P0 FSEL R37, R37, R6, P4 ;  /* 0x0000000625258208 */ /* 0x000fe40002000000 */
[----:B------:R-:W-:Y:S01]  /*1590*/  FSETP.NAN.AND P0, PT, R28, R28, PT ;  /* 0x0000001c1c00720b */ /* 0x000fe20003f08000 */
[C---:B------:R-:W-:Y:S01]  /*15a0*/  IMAD.U32 R18, R13.reuse, 0x10000, RZ ;  /* 0x000100000d127824 */ /* 0x040fe200078e00ff */
[----:B------:R-:W-:Y:S02]  /*15b0*/  PRMT R13, R13, 0x7632, R13 ;  /* 0x000076320d0d7816 */ /* 0x000fe4000000000d */
[C---:B---3--:R-:W-:Y:S01]  /*15c0*/  PRMT R12, R8.reuse, 0x7632, R12 ;  /* 0x00007632080c7816 */ /* 0x048fe2000000000c */
[----:B------:R-:W-:-:S04]  /*15d0*/  IMAD.U32 R8, R8, 0x10000, RZ ;  /* 0x0001000008087824 */ /* 0x000fc800078e00ff */
[----:B------:R-:W-:Y:S01]  /*15e0*/  IMAD.U32 R12, R12, 0x10000, RZ ;  /* 0x000100000c0c7824 */ /* 0x000fe200078e00ff */
[----:B------:R-:W-:-:S04]  /*15f0*/  FSETP.GEU.AND P5, PT, R25, R8, PT ;  /* 0x000000081900720b */ /* 0x000fc80003fae000 */
[----:B------:R-:W-:Y:S02]  /*1600*/  FSETP.GEU.AND P4, PT, R23, R12, PT ;  /* 0x0000000c1700720b */ /* 0x000fe40003f8e000 */
[----:B------:R-:W-:Y:S02]  /*1610*/  @!P3 FSEL R25, R25, R8, !P5 ;  /* 0x000000081919b208 */ /* 0x000fe40006800000 */
[----:B------:R-:W-:Y:S02]  /*1620*/  @!P2 FSEL R23, R23, R12, !P4 ;  /* 0x0000000c1717a208 */ /* 0x000fe40006000000 */
[----:B------:R-:W-:Y:S02]  /*1630*/  FSEL R5, R25, +INF , !P1 ;  /* 0x7f80000019057808 */ /* 0x000fe40004800000 */
[----:B------:R-:W-:Y:S02]  /*1640*/  FSEL R6, R23, +INF , !P1 ;  /* 0x7f80000017067808 */ /* 0x000fe40004800000 */
[----:B------:R-:W-:-:S02]  /*1650*/  FSETP.GEU.AND P2, PT, R28, R18, PT ;  /* 0x000000121c00720b */ /* 0x000fc40003f4e000 */
[----:B------:R-:W-:Y:S02]  /*1660*/  FSETP.GEU.AND P3, PT, R5, R6, PT ;  /* 0x000000060500720b */ /* 0x000fe40003f6e000 */
[----:B------:R-:W-:-:S04]  /*1670*/  @!P0 FSEL R28, R28, R18, !P2 ;  /* 0x000000121c1c8208 */ /* 0x000fc80005000000 */
[----:B------:R-:W-:Y:S02]  /*1680*/  FSEL R23, R28, +INF , !P1 ;  /* 0x7f8000001c177808 */ /* 0x000fe40004800000 */
[----:B------:R-:W-:Y:S02]  /*1690*/  FSETP.NAN.AND P2, PT, R5, R5, PT ;  /* 0x000000050500720b */ /* 0x000fe40003f48000 */
[----:B------:R-:W-:-:S03]  /*16a0*/  FSETP.NAN.AND P0, PT, R23, R23, PT ;  /* 0x000000171700720b */ /* 0x000fc60003f08000 */
[----:B------:R-:W-:Y:S01]  /*16b0*/  @P3 FSEL R5, R5, R6, P2 ;  /* 0x0000000605053208 */ /* 0x000fe20001000000 */
[----:B------:R-:W-:-:S05]  /*16c0*/  IMAD.U32 R6, R9, 0x10000, RZ ;  /* 0x0001000009067824 */ /* 0x000fca00078e00ff */
[----:B------:R-:W-:-:S04]  /*16d0*/  FSETP.GEU.AND P2, PT, R23, R6, PT ;  /* 0x000000061700720b */ /* 0x000fc80003f4e000 */
[----:B------:R-:W-:Y:S02]  /*16e0*/  @!P0 FSEL R23, R23, R6, !P2 ;  /* 0x0000000617178208 */ /* 0x000fe40005000000 */
[----:B------:R-:W-:Y:S01]  /*16f0*/  FSETP.NAN.AND P0, PT, R24, R24, PT ;  /* 0x000000181800720b */ /* 0x000fe20003f08000 */
[----:B------:R-:W-:Y:S01]  /*1700*/  IMAD.U32 R13, R13, 0x10000, RZ ;  /* 0x000100000d0d7824 */ /* 0x000fe200078e00ff */
[----:B------:R-:W-:-:S04]  /*1710*/  FSEL R28, R23, +INF , !P1 ;  /* 0x7f800000171c7808 */ /* 0x000fc80004800000 */
[----:B------:R-:W-:Y:S02]  /*1720*/  FSETP.GEU.AND P3, PT, R5, R28, PT ;  /* 0x0000001c0500720b */ /* 0x000fe40003f6e000 */
[----:B------:R-:W-:-:S05]  /*1730*/  FSETP.GEU.AND P2, PT, R24, R13, PT ;  /* 0x0000000d1800720b */ /* 0x000fca0003f4e000 */
[----:B------:R-:W-:Y:S02]  /*1740*/  @!P0 FSEL R24, R24, R13, !P2 ;  /* 0x0000000d18188208 */ /* 0x000fe40005000000 */
[C---:B------:R-:W-:Y:S02]  /*1750*/  FSETP.NAN.AND P0, PT, R5.reuse, R5, PT ;  /* 0x000000050500720b */ /* 0x040fe40003f08000 */
[----:B------:R-:W-:Y:S02]  /*1760*/  FSEL R24, R24, +INF , !P1 ;  /* 0x7f80000018187808 */ /* 0x000fe40004800000 */
[----:B------:R-:W-:Y:S02]  /*1770*/  @P3 FSEL R5, R5, R28, P0 ;  /* 0x0000001c05053208 */ /* 0x000fe40000000000 */
[----:B------:R-:W-:Y:S02]  /*1780*/  PRMT R9, R9, 0x7632, R9 ;  /* 0x0000763209097816 */ /* 0x000fe40000000009 */
[----:B------:R-:W-:-:S03]  /*1790*/  FSETP.NAN.AND P3, PT, R24, R24, PT ;  /* 0x000000181800720b */ /* 0x000fc60003f68000 */
[----:B------:R-:W-:Y:S01]  /*17a0*/  IMAD.U32 R9, R9, 0x10000, RZ ;  /* 0x0001000009097824 */ /* 0x000fe200078e00ff */
[----:B------:R-:W-:Y:S02]  /*17b0*/  FSETP.NAN.AND P2, PT, R29, R29, PT ;  /* 0x0000001d1d00720b */ /* 0x000fe40003f48000 */
[----:B------:R-:W-:Y:S02]  /*17c0*/  FSETP.NAN.AND P0, PT, R19, R19, PT ;  /* 0x000000131300720b */ /* 0x000fe40003f08000 */
[----:B------:R-:W-:-:S05]  /*17d0*/  FSETP.GEU.AND P4, PT, R24, R9, PT ;  /* 0x000000091800720b */ /* 0x000fca0003f8e000 */
[----:B------:R-:W-:Y:S02]  /*17e0*/  @!P3 FSEL R24, R24, R9, !P4 ;  /* 0x000000091818b208 */ /* 0x000fe40006000000 */
[CC--:B------:R-:W-:Y:S02]  /*17f0*/  FSETP.GT.AND P3, PT, R29.reuse, R18.reuse, PT ;  /* 0x000000121d00720b */ /* 0x0c0fe40003f64000 */
[----:B------:R-:W-:Y:S02]  /*1800*/  FSEL R24, R24, +INF , !P1 ;  /* 0x7f80000018187808 */ /* 0x000fe40004800000 */
[----:B------:R-:W-:Y:S02]  /*1810*/  @!P2 FSEL R29, R29, R18, P3 ;  /* 0x000000121d1da208 */ /* 0x000fe40001800000 */
[----:B------:R-:W-:Y:S02]  /*1820*/  FSETP.GT.AND P2, PT, R19, R4, PT ;  /* 0x000000041300720b */ /* 0x000fe40003f44000 */
[----:B------:R-:W-:-:S02]  /*1830*/  FSETP.GEU.AND P4, PT, R5, R24, PT ;  /* 0x000000180500720b */ /* 0x000fc40003f8e000 */
[----:B------:R-:W-:Y:S02]  /*1840*/  FSEL R23, R26, +INF , !P1 ;  /* 0x7f8000001a177808 */ /* 0x000fe40004800000 */
[----:B------:R-:W-:Y:S02]  /*1850*/  PRMT R14, R7, 0x7632, R14 ;  /* 0x00007632070e7816 */ /* 0x000fe4000000000e */
[----:B------:R-:W-:Y:S02]  /*1860*/  FSEL R18, R35, +INF , !P1 ;  /* 0x7f80000023127808 */ /* 0x000fe40004800000 */
[----:B------:R-:W-:Y:S02]  /*1870*/  @!P0 FSEL R19, R19, R4, P2 ;  /* 0x0000000413138208 */ /* 0x000fe40001000000 */
[----:B------:R-:W-:Y:S02]  /*1880*/  FSETP.NAN.AND P2, PT, R23, R23, PT ;  /* 0x000000171700720b */ /* 0x000fe40003f48000 */
[----:B------:R-:W-:-:S02]  /*1890*/  PRMT R7, R14, 0x7632, R7 ;  /* 0x000076320e077816 */ /* 0x000fc40000000007 */
[----:B------:R-:W-:Y:S01]  /*18a0*/  FSETP.NAN.AND P3, PT, R18, R18, PT ;  /* 0x000000121200720b */ /* 0x000fe20003f68000 */
[----:B------:R-:W-:Y:S01]  /*18b0*/  IMAD.U32 R4, R10, 0x10000, RZ ;  /* 0x000100000a047824 */ /* 0x000fe200078e00ff */
[----:B------:R-:W-:Y:S01]  /*18c0*/  FSETP.NAN.AND P0, PT, R5, R5, PT ;  /* 0x000000050500720b */ /* 0x000fe20003f08000 */
[----:B------:R-:W-:Y:S01]  /*18d0*/  IMAD.U32 R7, R7, 0x10000, RZ ;  /* 0x0001000007077824 */ /* 0x000fe200078e00ff */
[----:B------:R-:W-:Y:S02]  /*18e0*/  FSEL R25, R17, +INF , !P1 ;  /* 0x7f80000011197808 */ /* 0x000fe40004800000 */
[----:B------:R-:W-:Y:S02]  /*18f0*/  @P4 FSEL R5, R5, R24, P0 ;  /* 0x0000001805054208 */ /* 0x000fe40000000000 */
[----:B------:R-:W-:Y:S02]  /*1900*/  FSETP.GEU.AND P5, PT, R23, R4, PT ;  /* 0x000000041700720b */ /* 0x000fe40003fae000 */
[----:B------:R-:W-:-:S02]  /*1910*/  FSETP.GEU.AND P4, PT, R18, R7, PT ;  /* 0x000000071200720b */ /* 0x000fc40003f8e000 */
[----:B------:R-:W-:Y:S02]  /*1920*/  FSETP.NAN.AND P0, PT, R25, R25, PT ;  /* 0x000000191900720b */ /* 0x000fe40003f08000 */
[----:B------:R-:W-:Y:S02]  /*1930*/  @!P2 FSEL R23, R23, R4, !P5 ;  /* 0x000000041717a208 */ /* 0x000fe40006800000 */
[----:B------:R-:W-:Y:S01]  /*1940*/  PRMT R17, R10, 0x7632, R17 ;  /* 0x000076320a117816 */ /* 0x000fe20000000011 */
[----:B------:R-:W-:Y:S01]  /*1950*/  IMAD.U32 R10, R14, 0x10000, RZ ;  /* 0x000100000e0a7824 */ /* 0x000fe200078e00ff */
[----:B------:R-:W-:Y:S02]  /*1960*/  @!P3 FSEL R18, R18, R7, !P4 ;  /* 0x000000071212b208 */ /* 0x000fe40006000000 */
[----:B------:R-:W-:Y:S02]  /*1970*/  FSETP.NAN.AND P4, PT, R27, R27, PT ;  /* 0x0000001b1b00720b */ /* 0x000fe40003f88000 */
[----:B------:R-:W-:-:S02]  /*1980*/  FSEL R28, R23, +INF , !P1 ;  /* 0x7f800000171c7808 */ /* 0x000fc40004800000 */
[----:B------:R-:W-:Y:S01]  /*1990*/  FSEL R26, R18, +INF , !P1 ;  /* 0x7f800000121a7808 */ /* 0x000fe20004800000 */
[----:B------:R-:W-:Y:S01]  /*19a0*/  IMAD.U32 R14, R15, 0x10000, RZ ;  /* 0x000100000f0e7824 */ /* 0x000fe200078e00ff */
[----:B------:R-:W-:Y:S02]  /*19b0*/  FSETP.GEU.AND P5, PT, R25, R10, PT ;  /* 0x0000000a1900720b */ /* 0x000fe40003fae000 */
[----:B------:R-:W-:Y:S02]  /*19c0*/  FSETP.GEU.AND P2, PT, R5, R28, PT ;  /* 0x0000001c0500720b */ /* 0x000fe40003f4e000 */
[----:B------:R-:W-:Y:S02]  /*19d0*/  FSETP.NAN.AND P3, PT, R26, R26, PT ;  /* 0x0000001a1a00720b */ /* 0x000fe40003f68000 */
[----:B------:R-:W-:Y:S01]  /*19e0*/  @!P0 FSEL R25, R25, R10, !P5 ;  /* 0x0000000a19198208 */ /* 0x000fe20006800000 */
[----:B------:R-:W-:Y:S01]  /*19f0*/  IMAD.U32 R17, R17, 0x10000, RZ ;  /* 0x0001000011117824 */ /* 0x000fe200078e00ff */
[----:B------:R-:W-:-:S02]  /*1a00*/  FSEL R18, R33, -INF , !P1 ;  /* 0xff80000021127808 */ /* 0x000fc40004800000 */
[C---:B------:R-:W-:Y:S02]  /*1a10*/  FSETP.GEU.AND P5, PT, R27.reuse, R14, PT ;  /* 0x0000000e1b00720b */ /* 0x040fe40003fae000 */
[----:B------:R-:W-:Y:S02]  /*1a20*/  FSETP.NAN.AND P0, PT, R18, R18, PT ;  /* 0x000000121200720b */ /* 0x000fe40003f08000 */
[----:B------:R-:W-:Y:S02]  /*1a30*/  @!P4 FSEL R27, R27, R14, !P5 ;  /* 0x0000000e1b1bc208 */ /* 0x000fe40006800000 */
[----:B------:R-:W-:Y:S02]  /*1a40*/  FSETP.NAN.AND P4, PT, R5, R5, PT ;  /* 0x000000050500720b */ /* 0x000fe40003f88000 */
[----:B------:R-:W-:Y:S02]  /*1a50*/  FSETP.GEU.AND P5, PT, R26, R17, PT ;  /* 0x000000111a00720b */ /* 0x000fe40003fae000 */
[----:B------:R-:W-:-:S02]  /*1a60*/  FSEL R24, R25, +INF , !P1 ;  /* 0x7f80000019187808 */ /* 0x000fc40004800000 */
[----:B------:R-:W-:Y:S02]  /*1a70*/  PRMT R15, R15, 0x7632, R15 ;  /* 0x000076320f0f7816 */ /* 0x000fe4000000000f */
[----:B------:R-:W-:Y:S02]  /*1a80*/  @P2 FSEL R5, R5, R28, P4 ;  /* 0x0000001c05052208 */ /* 0x000fe40002000000 */
[----:B------:R-:W-:Y:S02]  /*1a90*/  @!P3 FSEL R26, R26, R17, !P5 ;  /* 0x000000111a1ab208 */ /* 0x000fe40006800000 */
[----:B------:R-:W-:Y:S02]  /*1aa0*/  FSEL R28, R27, +INF , !P1 ;  /* 0x7f8000001b1c7808 */ /* 0x000fe40004800000 */
[----:B------:R-:W-:Y:S01]  /*1ab0*/  FSETP.NAN.AND P4, PT, R24, R24, PT ;  /* 0x000000181800720b */ /* 0x000fe20003f88000 */
[----:B------:R-:W-:Y:S01]  /*1ac0*/  IMAD.U32 R15, R15, 0x10000, RZ ;  /* 0x000100000f0f7824 */ /* 0x000fe200078e00ff */
[----:B------:R-:W-:-:S02]  /*1ad0*/  FSETP.GT.AND P5, PT, R18, R13, PT ;  /* 0x0000000d1200720b */ /* 0x000fc40003fa4000 */
[----:B------:R-:W-:Y:S02]  /*1ae0*/  FSEL R26, R26, +INF , !P1 ;  /* 0x7f8000001a1a7808 */ /* 0x000fe40004800000 */
[----:B------:R-:W-:Y:S02]  /*1af0*/  FSETP.NAN.AND P2, PT, R28, R28, PT ;  /* 0x0000001c1c00720b */ /* 0x000fe40003f48000 */
[----:B------:R-:W-:Y:S01]  /*1b00*/  @!P0 FSEL R18, R18, R13, P5 ;  /* 0x0000000d12128208 */ /* 0x000fe20002800000 */
[----:B------:R-:W-:Y:S01]  /*1b10*/  IMAD.U32 R13, R11, 0x10000, RZ ;  /* 0x000100000b0d7824 */ /* 0x000fe200078e00ff */
[----:B------:R-:W-:Y:S02]  /*1b20*/  FSETP.GEU.AND P3, PT, R5, R26, PT ;  /* 0x0000001a0500720b */ /* 0x000fe40003f6e000 */
[----:B------:R-:W-:Y:S02]  /*1b30*/  FSETP.GEU.AND P0, PT, R24, R15, PT ;  /* 0x0000000f1800720b */ /* 0x000fe40003f0e000 */
[----:B------:R-:W-:-:S02]  /*1b40*/  FSETP.GEU.AND P5, PT, R28, R13, PT ;  /* 0x0000000d1c00720b */ /* 0x000fc40003fae000 */
[----:B------:R-:W-:Y:S02]  /*1b50*/  @!P4 FSEL R24, R24, R15, !P0 ;  /* 0x0000000f1818c208 */ /* 0x000fe40004000000 */
[----:B------:R-:W-:Y:S02]  /*1b60*/  FSETP.NAN.AND P0, PT, R5, R5, PT ;  /* 0x000000050500720b */ /* 0x000fe40003f08000 */
[----:B------:R-:W-:Y:S02]  /*1b70*/  @!P2 FSEL R28, R28, R13, !P5 ;  /* 0x0000000d1c1ca208 */ /* 0x000fe40006800000 */
[----:B------:R-:W-:Y:S02]  /*1b80*/  FSEL R24, R24, +INF , !P1 ;  /* 0x7f80000018187808 */ /* 0x000fe40004800000 */
[----:B------:R-:W-:Y:S02]  /*1b90*/  PRMT R11, R11, 0x7632, R11 ;  /* 0x000076320b0b7816 */ /* 0x000fe4000000000b */
[----:B------:R-:W-:-:S02]  /*1ba0*/  @P3 FSEL R5, R5, R26, P0 ;  /* 0x0000001a05053208 */ /* 0x000fc40000000000 */
[----:B------:R-:W-:Y:S02]  /*1bb0*/  FSEL R28, R28, +INF , !P1 ;  /* 0x7f8000001c1c7808 */ /* 0x000fe40004800000 */
[----:B------:R-:W-:Y:S01]  /*1bc0*/  FSETP.NAN.AND P2, PT, R24, R24, PT ;  /* 0x000000181800720b */ /* 0x000fe20003f48000 */
[----:B------:R-:W-:Y:S01]  /*1bd0*/  IMAD.U32 R11, R11, 0x10000, RZ ;  /* 0x000100000b0b7824 */ /* 0x000fe200078e00ff */
[----:B------:R-:W-:-:S04]  /*1be0*/  FSETP.GEU.AND P5, PT, R5, R28, PT ;  /* 0x0000001c0500720b */ /* 0x000fc80003fae000 */
[----:B------:R-:W-:Y:S02]  /*1bf0*/  FSETP.GEU.AND P3, PT, R24, R11, PT ;  /* 0x0000000b1800720b */ /* 0x000fe40003f6e000 */
[----:B------:R-:W-:Y:S02]  /*1c00*/  FSEL R19, R19, -INF , !P1 ;  /* 0xff80000013137808 */ /* 0x000fe40004800000 */
[----:B------:R-:W-:-:S03]  /*1c10*/  FSETP.NAN.AND P4, PT, R5, R5, PT ;  /* 0x000000050500720b */ /* 0x000fc60003f88000 */
[----:B------:R-:W-:Y:S02]  /*1c20*/  @!P2 FSEL R24, R24, R11, !P3 ;  /* 0x0000000b1818a208 */ /* 0x000fe40005800000 */
[----:B------:R-:W-:Y:S02]  /*1c30*/  FSEL R31, R31, -INF , !P1 ;  /* 0xff8000001f1f7808 */ /* 0x000fe40004800000 */
[----:B------:R-:W-:Y:S02]  /*1c40*/  FSETP.NAN.AND P3, PT, R19, R19, PT ;  /* 0x000000131300720b */ /* 0x000fe40003f68000 */
[----:B------:R-:W-:Y:S02]  /*1c50*/  @P5 FSEL R5, R5, R28, P4 ;  /* 0x0000001c05055208 */ /* 0x000fe40002000000 */
[----:B------:R-:W-:Y:S02]  /*1c60*/  FSEL R24, R24, +INF , !P1 ;  /* 0x7f80000018187808 */ /* 0x000fe40004800000 */
[----:B------:R-:W-:-:S02]  /*1c70*/  FSETP.NAN.AND P0, PT, R31, R31, PT ;  /* 0x0000001f1f00720b */ /* 0x000fc40003f08000 */
[----:B------:R-:W-:Y:S02]  /*1c80*/  FSETP.GEU.AND P2, PT, R5, R24, PT ;  /* 0x000000180500720b */ /* 0x000fe40003f4e000 */
[----:B------:R-:W-:Y:S02]  /*1c90*/  FSETP.GT.AND P4, PT, R19, R12, PT ;  /* 0x0000000c1300720b */ /* 0x000fe40003f84000 */
[----:B------:R-:W-:Y:S02]  /*1ca0*/  FSETP.GT.AND P5, PT, R31, R8, PT ;  /* 0x000000081f00720b */ /* 0x000fe40003fa4000 */
[----:B------:R-:W-:Y:S02]  /*1cb0*/  @!P3 FSEL R19, R19, R12, P4 ;  /* 0x0000000c1313b208 */ /* 0x000fe40002000000 */
[----:B------:R-:W-:-:S03]  /*1cc0*/  FSETP.NAN.AND P3, PT, R5, R5, PT ;  /* 0x000000050500720b */ /* 0x000fc60003f68000 */
[----:B------:R-:W-:Y:S02]  /*1cd0*/  @!P0 FSEL R31, R31, R8, P5 ;  /* 0x000000081f1f8208 */ /* 0x000fe40002800000 */
[----:B------:R-:W-:Y:S02]  /*1ce0*/  @P2 FSEL R5, R5, R24, P3 ;  /* 0x0000001805052208 */ /* 0x000fe40001800000 */
[----:B------:R-:W-:Y:S02]  /*1cf0*/  FSEL R29, R29, -INF , !P1 ;  /* 0xff8000001d1d7808 */ /* 0x000fe40004800000 */
[----:B------:R-:W-:Y:S02]  /*1d00*/  FSEL R8, R31, -INF , !P1 ;  /* 0xff8000001f087808 */ /* 0x000fe40004800000 */
[----:B------:R-:W-:Y:S01]  /*1d10*/  FSEL R19, R19, -INF , !P1 ;  /* 0xff80000013137808 */ /* 0x000fe20004800000 */
[----:B------:R-:W0:Y:S01]  /*1d20*/  SHFL.BFLY PT, R12, R5, 0x10, 0x1f ;  /* 0x0e001f00050c7f89 */ /* 0x000e2200000e0000 */
[----:B------:R-:W-:-:S02]  /*1d30*/  FSETP.NAN.AND P0, PT, R29, R29, PT ;  /* 0x0000001d1d00720b */ /* 0x000fc40003f08000 */
[C---:B------:R-:W-:Y:S02]  /*1d40*/  FSETP.GT.AND P3, PT, R8.reuse, R19, PT ;  /* 0x000000130800720b */ /* 0x040fe40003f64000 */
[----:B------:R-:W-:Y:S02]  /*1d50*/  FSETP.GT.AND P2, PT, R29, R6, PT ;  /* 0x000000061d00720b */ /* 0x000fe40003f44000 */
[----:B------:R-:W-:Y:S02]  /*1d60*/  FSETP.NAN.AND P4, PT, R8, R8, PT ;  /* 0x000000080800720b */ /* 0x000fe40003f88000 */
[----:B------:R-:W-:-:S05]  /*1d70*/  FSEL R18, R18, -INF , !P1 ;  /* 0xff80000012127808 */ /* 0x000fca0004800000 */
[----:B------:R-:W-:Y:S02]  /*1d80*/  @!P0 FSEL R29, R29, R6, P2 ;  /* 0x000000061d1d8208 */ /* 0x000fe40001000000 */
[----:B------:R-:W-:Y:S02]  /*1d90*/  @!P3 FSEL R8, R8, R19, P4 ;  /* 0x000000130808b208 */ /* 0x000fe40002000000 */
[----:B------:R-:W-:Y:S02]  /*1da0*/  FSETP.NAN.AND P0, PT, R18, R18, PT ;  /* 0x000000121200720b */ /* 0x000fe40003f08000 */
[----:B------:R-:W-:Y:S02]  /*1db0*/  FSETP.NAN.AND P3, PT, R5, R5, PT ;  /* 0x000000050500720b */ /* 0x000fe40003f68000 */
[----:B------:R-:W-:-:S04]  /*1dc0*/  FSEL R29, R29, -INF , !P1 ;  /* 0xff8000001d1d7808 */ /* 0x000fc80004800000 */
[----:B------:R-:W-:Y:S02]  /*1dd0*/  FSETP.GT.AND P4, PT, R8, R29, PT ;  /* 0x0000001d0800720b */ /* 0x000fe40003f84000 */
[-C--:B------:R-:W-:Y:S02]  /*1de0*/  FSETP.GT.AND P2, PT, R18, R9.reuse, PT ;  /* 0x000000091200720b */ /* 0x080fe40003f44000 */
[CC--:B0-----:R-:W-:Y:S02]  /*1df0*/  FSETP.GEU.AND P6, PT, R5.reuse, R12.reuse, PT ;  /* 0x0000000c0500720b */ /* 0x0c1fe40003fce000 */
[----:B------:R-:W-:Y:S02]  /*1e00*/  FSEL R34, R34, -INF , !P1 ;  /* 0xff80000022227808 */ /* 0x000fe40004800000 */
[----:B------:R-:W-:Y:S02]  /*1e10*/  @!P0 FSEL R18, R18, R9, P2 ;  /* 0x0000000912128208 */ /* 0x000fe40001000000 */
[----:B------:R-:W-:-:S02]  /*1e20*/  @!P3 FSEL R5, R5, R12, !P6 ;  /* 0x0000000c0505b208 */ /* 0x000fc40007000000 */
[----:B------:R-:W-:Y:S02]  /*1e30*/  FSETP.NAN.AND P2, PT, R34, R34, PT ;  /* 0x000000222200720b */ /* 0x000fe40003f48000 */
[C---:B------:R-:W-:Y:S01]  /*1e40*/  FSETP.NAN.AND P5, PT, R8.reuse, R8, PT ;  /* 0x000000080800720b */ /* 0x040fe20003fa8000 */
[----:B------:R-:W0:Y:S01]  /*1e50*/  SHFL.BFLY PT, R12, R5, 0x8, 0x1f ;  /* 0x0d001f00050c7f89 */ /* 0x000e2200000e0000 */
[----:B------:R-:W-:Y:S02]  /*1e60*/  FSEL R37, R37, -INF , !P1 ;  /* 0xff80000025257808 */ /* 0x000fe40004800000 */
[----:B------:R-:W-:Y:S02]  /*1e70*/  @!P4 FSEL R8, R8, R29, P5 ;  /* 0x0000001d0808c208 */ /* 0x000fe40002800000 */
[----:B------:R-:W-:Y:S02]  /*1e80*/  FSEL R19, R18, -INF , !P1 ;  /* 0xff80000012137808 */ /* 0x000fe40004800000 */
[----:B------:R-:W-:-:S02]  /*1e90*/  FSETP.NAN.AND P3, PT, R37, R37, PT ;  /* 0x000000252500720b */ /* 0x000fc40003f68000 */
[----:B------:R-:W-:Y:S02]  /*1ea0*/  FSETP.GT.AND P0, PT, R8, R19, PT ;  /* 0x000000130800720b */ /* 0x000fe40003f04000 */
[-C--:B------:R-:W-:Y:S02]  /*1eb0*/  FSETP.GT.AND P4, PT, R34, R7.reuse, PT ;  /* 0x000000072200720b */ /* 0x080fe40003f84000 */
[----:B------:R-:W-:Y:S02]  /*1ec0*/  FSEL R9, R16, -INF , !P1 ;  /* 0xff80000010097808 */ /* 0x000fe40004800000 */
[----:B------:R-:W-:Y:S02]  /*1ed0*/  @!P2 FSEL R34, R34, R7, P4 ;  /* 0x000000072222a208 */ /* 0x000fe40002000000 */
[----:B------:R-:W-:Y:S02]  /*1ee0*/  FSETP.NAN.AND P2, PT, R9, R9, PT ;  /* 0x000000090900720b */ /* 0x000fe40003f48000 */
[----:B------:R-:W-:-:S02]  /*1ef0*/  FSETP.GT.AND P4, PT, R37, R4, PT ;  /* 0x000000042500720b */ /* 0x000fc40003f84000 */
[----:B------:R-:W-:Y:S02]  /*1f00*/  FSETP.NAN.AND P5, PT, R8, R8, PT ;  /* 0x000000080800720b */ /* 0x000fe40003fa8000 */
[----:B------:R-:W-:Y:S02]  /*1f10*/  FSEL R7, R36, -INF , !P1 ;  /* 0xff80000024077808 */ /* 0x000fe40004800000 */
[----:B------:R-:W-:Y:S02]  /*1f20*/  FSEL R34, R34, -INF , !P1 ;  /* 0xff80000022227808 */ /* 0x000fe40004800000 */
[----:B------:R-:W-:Y:S02]  /*1f30*/  @!P3 FSEL R37, R37, R4, P4 ;  /* 0x000000042525b208 */ /* 0x000fe40002000000 */
[----:B------:R-:W-:Y:S02]  /*1f40*/  @!P0 FSEL R8, R8, R19, P5 ;  /* 0x0000001308088208 */ /* 0x000fe40002800000 */
[----:B------:R-:W-:-:S02]  /*1f50*/  FSETP.NAN.AND P5, PT, R7, R7, PT ;  /* 0x000000070700720b */ /* 0x000fc40003fa8000 */
[----:B------:R-:W-:Y:S02]  /*1f60*/  FSETP.GT.AND P3, PT, R9, R10, PT ;  /* 0x0000000a0900720b */ /* 0x000fe40003f64000 */
[----:B------:R-:W-:Y:S02]  /*1f70*/  FSETP.NAN.AND P0, PT, R34, R34, PT ;  /* 0x000000222200720b */ /* 0x000fe40003f08000 */
[----:B------:R-:W-:Y:S02]  /*1f80*/  FSEL R37, R37, -INF , !P1 ;  /* 0xff80000025257808 */ /* 0x000fe40004800000 */
[----:B------:R-:W-:Y:S02]  /*1f90*/  @!P2 FSEL R9, R9, R10, P3 ;  /* 0x0000000a0909a208 */ /* 0x000fe40001800000 */
[----:B0-----:R-:W-:Y:S02]  /*1fa0*/  FSETP.GEU.AND P2, PT, R5, R12, PT ;  /* 0x0000000c0500720b */ /* 0x001fe40003f4e000 */
[----:B------:R-:W-:-:S02]  /*1fb0*/  FSETP.GT.AND P3, PT, R8, R37, PT ;  /* 0x000000250800720b */ /* 0x000fc40003f64000 */
[-C--:B------:R-:W-:Y:S02]  /*1fc0*/  FSETP.GT.AND P6, PT, R7, R14.reuse, PT ;  /* 0x0000000e0700720b */ /* 0x080fe40003fc4000 */
[CC--:B------:R-:W-:Y:S02]  /*1fd0*/  FSETP.GT.AND P4, PT, R34.reuse, R17.reuse, PT ;  /* 0x000000112200720b */ /* 0x0c0fe40003f84000 */
[----:B------:R-:W-:Y:S02]  /*1fe0*/  FSEL R4, R9, -INF , !P1 ;  /* 0xff80000009047808 */ /* 0x000fe40004800000 */
[----:B------:R-:W-:Y:S02]  /*1ff0*/  @!P5 FSEL R7, R7, R14, P6 ;  /* 0x0000000e0707d208 */ /* 0x000fe40003000000 */
[----:B------:R-:W-:Y:S02]  /*2000*/  @!P0 FSEL R34, R34, R17, P4 ;  /* 0x0000001122228208 */ /* 0x000fe40002000000 */
[----:B------:R-:W-:-:S02]  /*2010*/  FSETP.NAN.AND P4, PT, R5, R5, PT ;  /* 0x000000050500720b */ /* 0x000fc40003f88000 */
[----:B------:R-:W-:Y:S02]  /*2020*/  FSETP.NAN.AND P5, PT, R4, R4, PT ;  /* 0x000000040400720b */ /* 0x000fe40003fa8000 */
[C---:B------:R-:W-:Y:S02]  /*2030*/  FSETP.NAN.AND P6, PT, R8.reuse, R8, PT ;  /* 0x000000080800720b */ /* 0x040fe40003fc8000 */
[----:B------:R-:W-:Y:S02]  /*2040*/  FSEL R6, R7, -INF , !P1 ;  /* 0xff80000007067808 */ /* 0x000fe40004800000 */
[----:B------:R-:W-:Y:S02]  /*2050*/  @P2 FSEL R5, R5, R12, P4 ;  /* 0x0000000c05052208 */ /* 0x000fe40002000000 */
[----:B------:R-:W-:Y:S02]  /*2060*/  @!P3 FSEL R8, R8, R37, P6 ;  /* 0x000000250808b208 */ /* 0x000fe40003000000 */
[----:B------:R-:W-:-:S02]  /*2070*/  FSEL R7, R34, -INF , !P1 ;  /* 0xff80000022077808 */ /* 0x000fc40004800000 */
[----:B------:R-:W-:Y:S01]  /*2080*/  FSETP.NAN.AND P0, PT, R6, R6, PT ;  /* 0x000000060600720b */ /* 0x000fe20003f08000 */
[----:B------:R-:W0:Y:S01]  /*2090*/  SHFL.BFLY PT, R10, R5, 0x4, 0x1f ;  /* 0x0c801f00050a7f89 */ /* 0x000e2200000e0000 */
[----:B------:R-:W-:Y:S02]  /*20a0*/  FSETP.GT.AND P3, PT, R4, R15, PT ;  /* 0x0000000f0400720b */ /* 0x000fe40003f64000 */
[----:B------:R-:W-:Y:S02]  /*20b0*/  FSETP.GT.AND P2, PT, R8, R7, PT ;  /* 0x000000070800720b */ /* 0x000fe40003f44000 */
[----:B------:R-:W-:Y:S02]  /*20c0*/  @!P5 FSEL R4, R4, R15, P3 ;  /* 0x0000000f0404d208 */ /* 0x000fe40001800000 */
[----:B------:R-:W-:Y:S02]  /*20d0*/  FSETP.GT.AND P3, PT, R6, R13, PT ;  /* 0x0000000d0600720b */ /* 0x000fe40003f64000 */
[----:B------:R-:W-:-:S02]  /*20e0*/  FSEL R4, R4, -INF , !P1 ;  /* 0xff80000004047808 */ /* 0x000fc40004800000 */
[----:B------:R-:W-:Y:S02]  /*20f0*/  FSETP.NAN.AND P4, PT, R8, R8, PT ;  /* 0x000000080800720b */ /* 0x000fe40003f88000 */
[----:B------:R-:W-:Y:S02]  /*2100*/  @!P0 FSEL R6, R6, R13, P3 ;  /* 0x0000000d06068208 */ /* 0x000fe40001800000 */
[----:B------:R-:W-:Y:S02]  /*2110*/  FSETP.NAN.AND P0, PT, R4, R4, PT ;  /* 0x000000040400720b */ /* 0x000fe40003f08000 */
[----:B------:R-:W-:Y:S02]  /*2120*/  @!P2 FSEL R8, R8, R7, P4 ;  /* 0x000000070808a208 */ /* 0x000fe40002000000 */
[----:B------:R-:W-:-:S04]  /*2130*/  FSEL R9, R6, -INF , !P1 ;  /* 0xff80000006097808 */ /* 0x000fc80004800000 */
[----:B------:R-:W-:Y:S02]  /*2140*/  FSETP.GT.AND P3, PT, R8, R9, PT ;  /* 0x000000090800720b */ /* 0x000fe40003f64000 */
[CC--:B------:R-:W-:Y:S02]  /*2150*/  FSETP.GT.AND P2, PT, R4.reuse, R11.reuse, PT ;  /* 0x0000000b0400720b */ /* 0x0c0fe40003f44000 */
[----:B0-----:R-:W-:Y:S02]  /*2160*/  FSETP.GEU.AND P4, PT, R5, R10, PT ;  /* 0x0000000a0500720b */ /* 0x001fe40003f8e000 */
[----:B------:R-:W-:Y:S02]  /*2170*/  @!P0 FSEL R4, R4, R11, P2 ;  /* 0x0000000b04048208 */ /* 0x000fe40001000000 */
[----:B------:R-:W-:-:S05]  /*2180*/  FSETP.NAN.AND P0, PT, R8, R8, PT ;  /* 0x000000080800720b */ /* 0x000fca0003f08000 */
[----:B------:R-:W-:Y:S02]  /*2190*/  @!P3 FSEL R8, R8, R9, P0 ;  /* 0x000000090808b208 */ /* 0x000fe40000000000 */
[----:B------:R-:W-:-:S04]  /*21a0*/  FSETP.NAN.AND P0, PT, R5, R5, PT ;  /* 0x000000050500720b */ /* 0x000fc80003f08000 */
[----:B------:R-:W-:Y:S02]  /*21b0*/  @P4 FSEL R5, R5, R10, P0 ;  /* 0x0000000a05054208 */ /* 0x000fe40000000000 */
[----:B------:R-:W-:-:S03]  /*21c0*/  FSEL R7, R4, -INF , !P1 ;  /* 0xff80000004077808 */ /* 0x000fc60004800000 */
[----:B------:R-:W0:Y:S01]  /*21d0*/  SHFL.BFLY PT, R4, R5, 0x2, 0x1f ;  /* 0x0c401f0005047f89 */ /* 0x000e2200000e0000 */
[C---:B------:R-:W-:Y:S02]  /*21e0*/  FSETP.GT.AND P2, PT, R8.reuse, R7, PT ;  /* 0x000000070800720b */ /* 0x040fe40003f44000 */
[----:B------:R-:W-:-:S11]  /*21f0*/  FSETP.NAN.AND P0, PT, R8, R8, PT ;  /* 0x000000080800720b */ /* 0x000fd60003f08000 */
[----:B------:R-:W-:Y:S02]  /*2200*/  @!P2 FSEL R8, R8, R7, P0 ;  /* 0x000000070808a208 */ /* 0x000fe40000000000 */
[CC--:B0-----:R-:W-:Y:S02]  /*2210*/  FSETP.GEU.AND P4, PT, R5.reuse, R4.reuse, PT ;  /* 0x000000040500720b */ /* 0x0c1fe40003f8e000 */
[C---:B------:R-:W-:Y:S01]  /*2220*/  FSETP.NAN.AND P0, PT, R5.reuse, R5, PT ;  /* 0x000000050500720b */ /* 0x040fe20003f08000 */
[----:B------:R-:W0:Y:S10]  /*2230*/  SHFL.BFLY PT, R7, R8, 0x10, 0x1f ;  /* 0x0e001f0008077f89 */ /* 0x000e3400000e0000 */
[----:B------:R-:W-:-:S05]  /*2240*/  @P4 FSEL R5, R5, R4, P0 ;  /* 0x0000000405054208 */ /* 0x000fca0000000000 */
[----:B------:R-:W1:Y:S01]  /*2250*/  SHFL.BFLY PT, R4, R5, 0x1, 0x1f ;  /* 0x0c201f0005047f89 */ /* 0x000e6200000e0000 */
[C---:B------:R-:W-:Y:S02]  /*2260*/  FSETP.NAN.AND P3, PT, R8.reuse, R8, PT ;  /* 0x000000080800720b */ /* 0x040fe40003f68000 */
[----:B0-----:R-:W-:-:S11]  /*2270*/  FSETP.GT.AND P2, PT, R8, R7, PT ;  /* 0x000000070800720b */ /* 0x001fd60003f44000 */
[----:B------:R-:W-:Y:S02]  /*2280*/  @!P3 FSEL R8, R8, R7, P2 ;  /* 0x000000070808b208 */ /* 0x000fe40001000000 */
[----:B------:R-:W-:-:S03]  /*2290*/  LOP3.LUT P2, RZ, R3, 0x1f, RZ, 0xc0, !PT ;  /* 0x0000001f03ff7812 */ /* 0x000fc6000784c0ff */
[----:B------:R-:W0:Y:S01]  /*22a0*/  SHFL.BFLY PT, R9, R8, 0x8, 0x1f ;  /* 0x0d001f0008097f89 */ /* 0x000e2200000e0000 */
[C---:B-1----:R-:W-:Y:S01]  /*22b0*/  FSETP.GEU.AND P6, PT, R5.reuse, R4, PT ;  /* 0x000000040500720b */ /* 0x042fe20003fce000 */
[----:B------:R-:W-:Y:S01]  /*22c0*/  IMAD.SHL.U32 R7, R2, 0x8, RZ ;  /* 0x0000000802077824 */ /* 0x000fe200078e00ff */
[----:B------:R-:W-:Y:S02]  /*22d0*/  SHF.R.U32.HI R6, RZ, 0x3, R3 ;  /* 0x00000003ff067819 */ /* 0x000fe40000011603 */
[----:B------:R-:W-:Y:S02]  /*22e0*/  FSETP.NAN.AND P0, PT, R5, R5, PT ;  /* 0x000000050500720b */ /* 0x000fe40003f08000 */
[----:B------:R-:W-:-:S07]  /*22f0*/  LOP3.LUT R6, R7, 0x4, R6, 0xf8, !PT ;  /* 0x0000000407067812 */ /* 0x000fce00078ef806 */
[----:B------:R-:W-:-:S05]  /*2300*/  @P6 SEL R5, R5, R4, P0 ;  /* 0x0000000405056207 */ /* 0x000fca0000000000 */
[----:B------:R-:W-:Y:S04]  /*2310*/  @!P2 STS [R6], R5 ;  /* 0x000000050600a388 */ /* 0x000fe80000000800 */
[----:B------:R-:W-:Y:S01]  /*2320*/  BAR.SYNC.DEFER_BLOCKING 0x0 ;  /* 0x0000000000007b1d */ /* 0x000fe20000010000 */
[C---:B0-----:R-:W-:Y:S02]  /*2330*/  FSETP.GT.AND P4, PT, R8.reuse, R9, PT ;  /* 0x000000090800720b */ /* 0x041fe40003f84000 */
[----:B------:R-:W-:Y:S02]  /*2340*/  ISETP.GE.AND P3, PT, R3, 0x10, PT ;  /* 0x000000100300780c */ /* 0x000fe40003f66270 */
[----:B------:R-:W-:-:S09]  /*2350*/  FSETP.NAN.AND P5, PT, R8, R8, PT ;  /* 0x000000080800720b */ /* 0x000fd20003fa8000 */
[----:B------:R-:W-:-:S05]  /*2360*/  @!P4 FSEL R8, R8, R9, P5 ;  /* 0x000000090808c208 */ /* 0x000fca0002800000 */
[----:B------:R-:W0:Y:S04]  /*2370*/  SHFL.BFLY PT, R9, R8, 0x4, 0x1f ;  /* 0x0c801f0008097f89 */ /* 0x000e2800000e0000 */
[----:B------:R-:W1:Y:S01]  /*2380*/  @!P3 LDS R22, [R3.X4] ;  /* 0x000000000316b984 */ /* 0x000e620000004800 */
[C---:B------:R-:W-:Y:S02]  /*2390*/  FSETP.NAN.AND P4, PT, R8.reuse, R8, PT ;  /* 0x000000080800720b */ /* 0x040fe40003f88000 */
[----:B0-----:R-:W-:-:S13]  /*23a0*/  FSETP.GT.AND P0, PT, R8, R9, PT ;  /* 0x000000090800720b */ /* 0x001fda0003f04000 */
[----:B------:R-:W-:Y:S02]  /*23b0*/  @!P0 FSEL R8, R8, R9, P4 ;  /* 0x0000000908088208 */ /* 0x000fe40002000000 */
[----:B-1----:R-:W0:Y:S01]  /*23c0*/  SHFL.BFLY PT, R9, R22, 0x1, 0x1f ;  /* 0x0c201f0016097f89 */ /* 0x002e2200000e0000 */
[----:B------:R-:W-:-:S04]  /*23d0*/  LOP3.LUT R4, R3, 0x1, RZ, 0xc0, !PT ;  /* 0x0000000103047812 */ /* 0x000fc800078ec0ff */
[----:B------:R-:W-:-:S04]  /*23e0*/  ISETP.NE.U32.AND P0, PT, R4, 0x1, PT ;  /* 0x000000010400780c */ /* 0x000fc80003f05070 */
[----:B------:R-:W-:Y:S02]  /*23f0*/  ISETP.LT.AND P0, PT, R3, 0x10, P0 ;  /* 0x000000100300780c */ /* 0x000fe40000701270 */
[C---:B------:R-:W-:Y:S02]  /*2400*/  FSETP.NAN.AND P5, PT, R22.reuse, R22, PT ;  /* 0x000000161600720b */ /* 0x040fe40003fa8000 */
[----:B0-----:R-:W-:-:S04]  /*2410*/  FSETP.GEU.AND P6, PT, R22, R9, PT ;  /* 0x000000091600720b */ /* 0x001fc80003fce000 */
[----:B------:R-:W-:-:S04]  /*2420*/  SEL R9, R22, R9, !P6 ;  /* 0x0000000916097207 */ /* 0x000fc80007000000 */
[----:B------:R-:W-:-:S05]  /*2430*/  SEL R10, R22, R9, P5 ;  /* 0x00000009160a7207 */ /* 0x000fca0002800000 */
[----:B------:R-:W-:Y:S04]  /*2440*/  @P0 STS [R3.X4], R10 ;  /* 0x0000000a03000388 */ /* 0x000fe80000004800 */
[----:B------:R-:W-:Y:S06]  /*2450*/  BAR.SYNC.DEFER_BLOCKING 0x0 ;  /* 0x0000000000007b1d */ /* 0x000fec0000010000 */
[----:B------:R-:W0:Y:S04]  /*2460*/  SHFL.BFLY PT, R11, R8, 0x2, 0x1f ;  /* 0x0c401f00080b7f89 */ /* 0x000e2800000e0000 */
[----:B------:R-:W1:Y:S01]  /*2470*/  LDS R5, [R2.X8] ;  /* 0x0000000002057984 */ /* 0x000e620000008800 */
[----:B------:R-:W-:-:S03]  /*2480*/  IMAD R12, R2, -0x4, R7 ;  /* 0xfffffffc020c7824 */ /* 0x000fc600078e0207 */
[----:B------:R-:W-:Y:S01]  /*2490*/  BAR.SYNC.DEFER_BLOCKING 0x0 ;  /* 0x0000000000007b1d */ /* 0x000fe20000010000 */
[C---:B0-----:R-:W-:Y:S02]  /*24a0*/  FSETP.GT.AND P4, PT, R8.reuse, R11, PT ;  /* 0x0000000b0800720b */ /* 0x041fe40003f84000 */
[----:B------:R-:W-:-:S11]  /*24b0*/  FSETP.NAN.AND P6, PT, R8, R8, PT ;  /* 0x000000080800720b */ /* 0x000fd60003fc8000 */
[----:B------:R-:W-:-:S05]  /*24c0*/  @!P4 FSEL R8, R8, R11, P6 ;  /* 0x0000000b0808c208 */ /* 0x000fca0003000000 */
[----:B------:R-:W0:Y:S04]  /*24d0*/  SHFL.BFLY PT, R9, R8, 0x1, 0x1f ;  /* 0x0c201f0008097f89 */ /* 0x000e2800000e0000 */
[----:B-1----:R-:W-:Y:S01]  /*24e0*/  STS [R12], R5 ;  /* 0x000000050c007388 */ /* 0x002fe20000000800 */
[----:B------:R-:W-:-:S03]  /*24f0*/  LOP3.LUT R4, R3, 0x7, RZ, 0xc0, !PT ;  /* 0x0000000703047812 */ /* 0x000fc600078ec0ff */
[----:B------:R-:W-:Y:S01]  /*2500*/  BAR.SYNC.DEFER_BLOCKING 0x0 ;  /* 0x0000000000007b1d */ /* 0x000fe20000010000 */
[C---:B0-----:R-:W-:Y:S02]  /*2510*/  FSETP.GT.AND P4, PT, R8.reuse, R9, PT ;  /* 0x000000090800720b */ /* 0x041fe40003f84000 */
[----:B------:R-:W-:-:S03]  /*2520*/  FSETP.NAN.AND P5, PT, R8, R8, PT ;  /* 0x000000080800720b */ /* 0x000fc60003fa8000 */
[----:B------:R-:W-:Y:S04]  /*2530*/  LDS R7, [R4.X4] ;  /* 0x0000000004077984 */ /* 0x000fe80000004800 */
[----:B------:R-:W-:Y:S04]  /*2540*/  BAR.SYNC.DEFER_BLOCKING 0x0 ;  /* 0x0000000000007b1d */ /* 0x000fe80000010000 */
[----:B------:R-:W-:-:S05]  /*2550*/  @!P4 SEL R8, R8, R9, P5 ;  /* 0x000000090808c207 */ /* 0x000fca0002800000 */
[----:B------:R-:W-:Y:S04]  /*2560*/  @!P2 STS [R6], R8 ;  /* 0x000000080600a388 */ /* 0x000fe80000000800 */
[----:B------:R-:W-:Y:S06]  /*2570*/  BAR.SYNC.DEFER_BLOCKING 0x0 ;  /* 0x0000000000007b1d */ /* 0x000fec0000010000 */
[----:B------:R-:W0:Y:S04]  /*2580*/  @!P3 LDS R20, [R3.X4] ;  /* 0x000000000314b984 */ /* 0x000e280000004800 */
[----:B0-----:R-:W0:Y:S01]  /*2590*/  SHFL.BFLY PT, R9, R20, 0x1, 0x1f ;  /* 0x0c201f0014097f89 */ /* 0x001e2200000e0000 */
[----:B------:R-:W-:-:S02]  /*25a0*/  FSETP.NAN.AND P3, PT, R20, R20, PT ;  /* 0x000000141400720b */ /* 0x000fc40003f68000 */
[----:B0-----:R-:W-:-:S04]  /*25b0*/  FSETP.GT.AND P2, PT, R20, R9, PT ;  /* 0x000000091400720b */ /* 0x001fc80003f44000 */
[----:B------:R-:W-:-:S04]  /*25c0*/  SEL R9, R20, R9, P2 ;  /* 0x0000000914097207 */ /* 0x000fc80001000000 */
[----:B------:R-:W-:-:S05]  /*25d0*/  SEL R10, R20, R9, P3 ;  /* 0x00000009140a7207 */ /* 0x000fca0001800000 */
[----:B------:R-:W-:Y:S04]  /*25e0*/  @P0 STS [R3.X4], R10 ;  /* 0x0000000a03000388 */ /* 0x000fe80000004800 */
[----:B------:R-:W-:Y:S06]  /*25f0*/  BAR.SYNC.DEFER_BLOCKING 0x0 ;  /* 0x0000000000007b1d */ /* 0x000fec0000010000 */
[----:B------:R-:W0:Y:S04]  /*2600*/  LDS R9, [R2.X8] ;  /* 0x0000000002097984 */ /* 0x000e280000008800 */
[----:B------:R-:W-:Y:S01]  /*2610*/  BAR.SYNC.DEFER_BLOCKING 0x0 ;  /* 0x0000000000007b1d */ /* 0x000fe20000010000 */
[----:B------:R-:W-:-:S04]  /*2620*/  FSETP.GE.AND P0, PT, R5, RZ, PT ;  /* 0x000000ff0500720b */ /* 0x000fc80003f06000 */
[----:B------:R-:W-:-:S05]  /*2630*/  FSEL R5, R5, RZ, !P0 ;  /* 0x000000ff05057208 */ /* 0x000fca0004000000 */
[----:B------:R-:W-:-:S05]  /*2640*/  FADD R5, RZ, -R5 ;  /* 0x80000005ff057221 */ /* 0x000fca0000000000 */
[----:B------:R-:W-:Y:S01]  /*2650*/  FSETP.NAN.AND P2, PT, R5, R5, PT ;  /* 0x000000050500720b */ /* 0x000fe20003f48000 */
[----:B0-----:R0:W-:Y:S04]  /*2660*/  STS [R12], R9 ;  /* 0x000000090c007388 */ /* 0x0011e80000000800 */
[----:B------:R-:W-:Y:S01]  /*2670*/  BAR.SYNC.DEFER_BLOCKING 0x0 ;  /* 0x0000000000007b1d */ /* 0x000fe20000010000 */
[----:B------:R-:W-:-:S04]  /*2680*/  FSETP.GTU.AND P0, PT, R9, RZ, PT ;  /* 0x000000ff0900720b */ /* 0x000fc80003f0c000 */
[----:B------:R-:W-:-:S04]  /*2690*/  FSEL R6, R9, RZ, P0 ;  /* 0x000000ff09067208 */ /* 0x000fc80000000000 */
[----:B------:R-:W-:-:S04]  /*26a0*/  FSETP.GT.AND P0, PT, R5, R6, PT ;  /* 0x000000060500720b */ /* 0x000fc80003f04000 */
[----:B------:R-:W-:Y:S01]  /*26b0*/  @!P2 FSEL R5, R5, R6, P0 ;  /* 0x000000060505a208 */ /* 0x000fe20000000000 */
[----:B------:R-:W1:Y:S04]  /*26c0*/  LDS R4, [R4.X4] ;  /* 0x0000000004047984 */ /* 0x000e680000004800 */
[----:B------:R-:W-:-:S05]  /*26d0*/  FMUL R10, R5, 0.0078740157186985015869 ;  /* 0x3c010204050a7820 */ /* 0x000fca0000400000 */
[C---:B------:R-:W-:Y:S02]  /*26e0*/  FSETP.GT.AND P0, PT, R10.reuse, 9.9999997473787516356e-06, PT ;  /* 0x3727c5ac0a00780b */ /* 0x040fe40003f04000 */
[----:B------:R-:W-:Y:S01]  /*26f0*/  FSETP.NAN.AND P2, PT, R10, R10, PT ;  /* 0x0000000a0a00720b */ /* 0x000fe20003f48000 */
[----:B------:R-:W-:-:S10]  /*2700*/  IMAD.SHL.U32 R6, R21, 0x8, RZ ;  /* 0x0000000815067824 */ /* 0x000fd400078e00ff */
[----:B------:R-:W-:Y:S02]  /*2710*/  @!P0 FSEL R10, R10, 9.9999997473787516356e-06, P2 ;  /* 0x3727c5ac0a0a8808 */ /* 0x000fe40001000000 */
[----:B------:R-:W-:Y:S02]  /*2720*/  LOP3.LUT P0, RZ, R3, 0x1f8, RZ, 0xc0, !PT ;  /* 0x000001f803ff7812 */ /* 0x000fe4000780c0ff */
[----:B------:R-:W-:Y:S02]  /*2730*/  FSETP.GT.AND P2, PT, |R10|, 8.50705917302346158658e+37, PT ;  /* 0x7e8000000a00780b */ /* 0x000fe40003f44200 */
[----:B------:R-:W-:Y:S02]  /*2740*/  LOP3.LUT R3, R6, 0x7, R3, 0xf8, !PT ;  /* 0x0000000706037812 */ /* 0x000fe400078ef803 */
[----:B------:R-:W-:Y:S02]  /*2750*/  FSETP.GEU.AND P3, PT, |R10|, 1.175494350822287508e-38, PT ;  /* 0x008000000a00780b */ /* 0x000fe40003f6e200 */
[----:B------:R-:W-:Y:S01]  /*2760*/  ISETP.LT.AND P0, PT, R3, 0x200, !P0 ;  /* 0x000002000300780c */ /* 0x000fe20004701270 */
[----:B------:R-:W-:Y:S01]  /*2770*/  IMAD.MOV.U32 R6, RZ, RZ, 0x2 ;  /* 0x00000002ff067424 */ /* 0x000fe200078e00ff */
[----:B0-----:R-:W-:-:S02]  /*2780*/  SHF.R.U32.HI R9, RZ, 0x7, R0 ;  /* 0x00000007ff097819 */ /* 0x001fc40000011600 */
[----:B-1----:R-:W-:Y:S01]  /*2790*/  F2FP.BF16.PACK_AB R8, R4, R7 ;  /* 0x000000070408723e */ /* 0x002fe200000010ff */
[CC--:B------:R-:W-:Y:S02]  /*27a0*/  IMAD.WIDE R4, R3.reuse, R6.reuse, c[0x0][0x168] ;  /* 0x00005a0003047625 */ /* 0x0c0fe400078e0206 */
[----:B------:R-:W-:Y:S01]  /*27b0*/  @P2 FMUL R10, R10, 0.25 ;  /* 0x3e8000000a0a2820 */ /* 0x000fe20000400000 */
[C---:B------:R-:W-:Y:S01]  /*27c0*/  PRMT R13, R8.reuse, 0x7610, R13 ;  /* 0x00007610080d7816 */ /* 0x040fe2000000000d */
[----:B------:R-:W-:Y:S01]  /*27d0*/  IMAD.WIDE R6, R3, R6, c[0x0][0x170] ;  /* 0x00005c0003067625 */ /* 0x000fe200078e0206 */
[----:B------:R-:W-:Y:S02]  /*27e0*/  PRMT R15, R8, 0x7632, R15 ;  /* 0x00007632080f7816 */ /* 0x000fe4000000000f */
[----:B------:R-:W-:Y:S01]  /*27f0*/  SGXT.U32 R3, R9, 0x2 ;  /* 0x000000020903781a */ /* 0x000fe20000000000 */
[----:B------:R-:W-:Y:S01]  /*2800*/  @!P3 FMUL R10, R10, 16777216 ;  /* 0x4b8000000a0ab820 */ /* 0x000fe20000400000 */
[----:B------:R0:W-:Y:S04]  /*2810*/  @P0 STG.E.U16 [R4.64], R13 ;  /* 0x0000000d04000986 */ /* 0x0001e8000c101504 */
[----:B------:R0:W-:Y:S01]  /*2820*/  @P0 STG.E.U16 [R6.64], R15 ;  /* 0x0000000f06000986 */ /* 0x0001e2000c101504 */
[----:B------:R-:W-:-:S02]  /*2830*/  IMAD R14, R3, 0x80800, RZ ;  /* 0x00080800030e7824 */ /* 0x000fc400078e02ff */
[----:B------:R-:W1:Y:S01]  /*2840*/  MUFU.RCP R3, R10 ;  /* 0x0000000a00037308 */ /* 0x000e620000001000 */
[----:B------:R-:W-:Y:S02]  /*2850*/  IMAD.MOV.U32 R8, RZ, RZ, 0x3e800000 ;  /* 0x3e800000ff087424 */ /* 0x000fe400078e00ff */
[----:B------:R-:W-:Y:S02]  /*2860*/  IMAD.SHL.U32 R12, R2, 0x80, RZ ;  /* 0x00000080020c7824 */ /* 0x000fe400078e00ff */
[C---:B------:R-:W-:Y:S01]  /*2870*/  IMAD R9, R21.reuse, 0x400, R14 ;  /* 0x0000040015097824 */ /* 0x040fe200078e020e */
[----:B------:R-:W-:Y:S01]  /*2880*/  FSEL R8, R8, 1, P2 ;  /* 0x3f80000008087808 */ /* 0x000fe20001000000 */
[----:B------:R-:W-:Y:S01]  /*2890*/  IMAD R2, R21, 0x8, R2 ;  /* 0x0000000815027824 */ /* 0x000fe200078e0202 */
[----:B------:R-:W-:Y:S02]  /*28a0*/  LOP3.LUT R11, R0, 0x1f8, RZ, 0xc0, !PT ;  /* 0x000001f8000b7812 */ /* 0x000fe400078ec0ff */
[----:B------:R-:W-:Y:S01]  /*28b0*/  LOP3.LUT R9, R9, R12, RZ, 0xfc, !PT ;  /* 0x0000000c09097212 */ /* 0x000fe200078efcff */
[----:B------:R-:W-:-:S02]  /*28c0*/  @!P3 FMUL R8, R8, 16777216 ;  /* 0x4b8000000808b820 */ /* 0x000fc40000400000 */
[----:B------:R-:W-:Y:S01]  /*28d0*/  IMAD R2, R2, 0xc00, R11 ;  /* 0x00000c0002027824 */ /* 0x000fe200078e020b */
[----:B------:R-:W-:Y:S01]  /*28e0*/  LOP3.LUT R0, R9, 0x78, R0, 0xf8, !PT ;  /* 0x0000007809007812 */ /* 0x000fe200078ef800 */
[----:B------:R-:W-:Y:S01]  /*28f0*/  IMAD.MOV.U32 R9, RZ, RZ, -0x200 ;  /* 0xfffffe00ff097424 */ /* 0x000fe200078e00ff */
[----:B-1----:R-:W-:Y:S01]  /*2900*/  FMUL R3, R3, R8 ;  /* 0x0000000803037220 */ /* 0x002fe20000400000 */
[----:B0-----:R-:W-:Y:S02]  /*2910*/  IMAD.MOV.U32 R8, RZ, RZ, -0x1 ;  /* 0xffffffffff087424 */ /* 0x001fe400078e00ff */
.L_x_0:
[----:B------:R-:W-:Y:S01]  /*2920*/  IMAD.MOV.U32 R15, RZ, RZ, 0x2 ;  /* 0x00000002ff0f7424 */ /* 0x000fe200078e00ff */
[----:B0-----:R-:W-:Y:S01]  /*2930*/  CS2R R4, SRZ ;  /* 0x0000000000047805 */ /* 0x001fe2000001ff00 */
[----:B------:R-:W-:Y:S02]  /*2940*/  CS2R R6, SRZ ;  /* 0x0000000000067805 */ /* 0x000fe4000001ff00 */
[----:B------:R-:W-:-:S05]  /*2950*/  IMAD.WIDE R14, R0, R15, c[0x0][0x160] ;  /* 0x00005800000e7625 */ /* 0x000fca00078e020f */
[----:B------:R-:W2:Y:S01]  /*2960*/  @!P1 LDG.E.EF.128 R4, [R14.64] ;  /* 0x000000040e049981 */ /* 0x000ea2000c0e1d00 */
[----:B------:R-:W-:Y:S01]  /*2970*/  IADD3 R0, R0, 0x202000, RZ ;  /* 0x0020200000007810 */ /* 0x000fe20007ffe0ff */
[C---:B--2---:R-:W-:Y:S01]  /*2980*/  IMAD.U32 R10, R4.reuse, 0x10000, RZ ;  /* 0x00010000040a7824 */ /* 0x044fe200078e00ff */
[----:B------:R-:W-:Y:S01]  /*2990*/  PRMT R4, R4, 0x7632, R4 ;  /* 0x0000763204047816 */ /* 0x000fe20000000004 */
[C---:B------:R-:W-:Y:S01]  /*29a0*/  IMAD.U32 R12, R5.reuse, 0x10000, RZ ;  /* 0x00010000050c7824 */ /* 0x040fe200078e00ff */
[----:B------:R-:W-:Y:S01]  /*29b0*/  PRMT R5, R5, 0x7632, R5 ;  /* 0x0000763205057816 */ /* 0x000fe20000000005 */
[C---:B------:R-:W-:Y:S01]  /*29c0*/  FMUL R10, R3.reuse, R10 ;  /* 0x0000000a030a7220 */ /* 0x040fe20000400000 */
[----:B------:R-:W-:Y:S01]  /*29d0*/  IMAD.U32 R16, R6, 0x10000, RZ ;  /* 0x0001000006107824 */ /* 0x000fe200078e00ff */
[C---:B------:R-:W-:Y:S01]  /*29e0*/  FMUL R12, R3.reuse, R12 ;  /* 0x0000000c030c7220 */ /* 0x040fe20000400000 */
[----:B------:R-:W-:Y:S01]  /*29f0*/  IMAD.U32 R14, R4, 0x10000, RZ ;  /* 0x00010000040e7824 */ /* 0x000fe200078e00ff */
[----:B------:R-:W-:Y:S01]  /*2a00*/  PRMT R6, R6, 0x7632, R6 ;  /* 0x0000763206067816 */ /* 0x000fe20000000006 */
[C---:B------:R-:W-:Y:S01]  /*2a10*/  FMUL R11, R3.reuse, R16 ;  /* 0x00000010030b7220 */ /* 0x040fe20000400000 */
[----:B------:R-:W0:Y:S01]  /*2a20*/  FRND R10, R10 ;  /* 0x0000000a000a7307 */ /* 0x000e220000201000 */
[----:B------:R-:W-:Y:S01]  /*2a30*/  FMUL R13, R3, R14 ;  /* 0x0000000e030d7220 */ /* 0x000fe20000400000 */
[----:B------:R-:W-:-:S02]  /*2a40*/  IMAD.U32 R14, R5, 0x10000, RZ ;  /* 0x00010000050e7824 */ /* 0x000fc400078e00ff */
[----:B------:R-:W-:Y:S02]  /*2a50*/  IMAD.U32 R6, R6, 0x10000, RZ ;  /* 0x0001000006067824 */ /* 0x000fe400078e00ff */
[----:B------:R-:W-:Y:S01]  /*2a60*/  FMUL R14, R3, R14 ;  /* 0x0000000e030e7220 */ /* 0x000fe20000400000 */
[----:B------:R-:W-:Y:S01]  /*2a70*/  IMAD.U32 R16, R7, 0x10000, RZ ;  /* 0x0001000007107824 */ /* 0x000fe200078e00ff */
[----:B------:R-:W1:Y:S01]  /*2a80*/  FRND R12, R12 ;  /* 0x0000000c000c7307 */ /* 0x000e620000201000 */
[----:B------:R-:W-:Y:S01]  /*2a90*/  FMUL R5, R3, R6 ;  /* 0x0000000603057220 */ /* 0x000fe20000400000 */
[----:B------:R-:W-:Y:S01]  /*2aa0*/  PRMT R7, R7, 0x7632, R7 ;  /* 0x0000763207077816 */ /* 0x000fe20000000007 */
[----:B------:R-:W-:-:S04]  /*2ab0*/  FMUL R16, R3, R16 ;  /* 0x0000001003107220 */ /* 0x000fc80000400000 */
[----:B------:R-:W-:Y:S01]  /*2ac0*/  IMAD.U32 R6, R7, 0x10000, RZ ;  /* 0x0001000007067824 */ /* 0x000fe200078e00ff */
[----:B------:R-:W2:Y:S01]  /*2ad0*/  FRND R11, R11 ;  /* 0x0000000b000b7307 */ /* 0x000ea20000201000 */
[C---:B0-----:R-:W-:Y:S02]  /*2ae0*/  FSETP.GT.AND P2, PT, R10.reuse, -127, PT ;  /* 0xc2fe00000a00780b */ /* 0x041fe40003f44000 */
[----:B------:R-:W-:Y:S01]  /*2af0*/  FSETP.NAN.AND P4, PT, R10, R10, PT ;  /* 0x0000000a0a00720b */ /* 0x000fe20003f88000 */
[----:B------:R-:W-:-:S04]  /*2b00*/  FMUL R6, R3, R6 ;  /* 0x0000000603067220 */ /* 0x000fc80000400000 */
[----:B------:R-:W0:Y:S01]  /*2b10*/  FRND R13, R13 ;  /* 0x0000000d000d7307 */ /* 0x000e220000201000 */
[----:B-1----:R-:W-:-:S05]  /*2b20*/  FSETP.GT.AND P3, PT, R12, -127, PT ;  /* 0xc2fe00000c00780b */ /* 0x002fca0003f64000 */
[----:B------:R-:W-:Y:S02]  /*2b30*/  @!P2 FSEL R10, R10, -127, P4 ;  /* 0xc2fe00000a0aa808 */ /* 0x000fe40002000000 */
[----:B------:R-:W1:Y:S01]  /*2b40*/  FRND R14, R14 ;  /* 0x0000000e000e7307 */ /* 0x000e620000201000 */
[----:B--2---:R-:W-:Y:S02]  /*2b50*/  FSETP.GT.AND P0, PT, R11, -127, PT ;  /* 0xc2fe00000b00780b */ /* 0x004fe40003f04000 */
[----:B------:R-:W-:-:S04]  /*2b60*/  FSETP.NAN.AND P4, PT, R12, R12, PT ;  /* 0x0000000c0c00720b */ /* 0x000fc80003f88000 */
[----:B------:R-:W-:Y:S01]  /*2b70*/  @!P3 FSEL R12, R12, -127, P4 ;  /* 0xc2fe00000c0cb808 */ /* 0x000fe20002000000 */
[----:B------:R-:W2:Y:S01]  /*2b80*/  FRND R5, R5 ;  /* 0x0000000500057307 */ /* 0x000ea20000201000 */
[----:B0-----:R-:W-:Y:S02]  /*2b90*/  FSETP.GT.AND P2, PT, R13, -127, PT ;  /* 0xc2fe00000d00780b */ /* 0x001fe40003f44000 */
[----:B------:R-:W-:-:S04]  /*2ba0*/  FSETP.NAN.AND P4, PT, R11, R11, PT ;  /* 0x0000000b0b00720b */ /* 0x000fc80003f88000 */
[----:B------:R-:W-:Y:S01]  /*2bb0*/  @!P0 FSEL R11, R11, -127, P4 ;  /* 0xc2fe00000b0b8808 */ /* 0x000fe20002000000 */
[----:B------:R-:W0:Y:S01]  /*2bc0*/  FRND R4, R16 ;  /* 0x0000001000047307 */ /* 0x000e220000201000 */
[----:B-1----:R-:W-:Y:S02]  /*2bd0*/  FSETP.GT.AND P3, PT, R14, -127, PT ;  /* 0xc2fe00000e00780b */ /* 0x002fe40003f64000 */
[----:B------:R-:W-:-:S04]  /*2be0*/  FSETP.NAN.AND P4, PT, R13, R13, PT ;  /* 0x0000000d0d00720b */ /* 0x000fc80003f88000 */
[----:B------:R-:W-:Y:S01]  /*2bf0*/  @!P2 FSEL R13, R13, -127, P4 ;  /* 0xc2fe00000d0da808 */ /* 0x000fe20002000000 */
[----:B------:R-:W1:Y:S01]  /*2c00*/  FRND R6, R6 ;  /* 0x0000000600067307 */ /* 0x000e620000201000 */
[C---:B--2---:R-:W-:Y:S02]  /*2c10*/  FSETP.GT.AND P0, PT, R5.reuse, -127, PT ;  /* 0xc2fe00000500780b */ /* 0x044fe40003f04000 */
[C---:B------:R-:W-:Y:S02]  /*2c20*/  FSETP.NAN.AND P4, PT, R14.reuse, R14, PT ;  /* 0x0000000e0e00720b */ /* 0x040fe40003f88000 */
[----:B------:R-:W-:Y:S02]  /*2c30*/  FSETP.NAN.AND P5, PT, R5, R5, PT ;  /* 0x000000050500720b */ /* 0x000fe40003fa8000 */
[----:B------:R-:W-:Y:S01]  /*2c40*/  @!P3 FSEL R14, R14, -127, P4 ;  /* 0xc2fe00000e0eb808 */ /* 0x000fe20002000000 */
[----:B------:R-:W2:Y:S01]  /*2c50*/  F2I.S16.TRUNC.NTZ R15, R10 ;  /* 0x0000000a000f7305 */ /* 0x000ea2000020e900 */
[----:B0-----:R-:W-:-:S02]  /*2c60*/  FSETP.GT.AND P2, PT, R4, -127, PT ;  /* 0xc2fe00000400780b */ /* 0x001fc40003f44000 */
[----:B------:R-:W-:-:S03]  /*2c70*/  FSETP.GEU.AND P4, PT, R10, 127, PT ;  /* 0x42fe00000a00780b */ /* 0x000fc60003f8e000 */
[----:B------:R-:W-:Y:S02]  /*2c80*/  @!P0 FSEL R5, R5, -127, P5 ;  /* 0xc2fe000005058808 */ /* 0x000fe40002800000 */
[----:B------:R-:W0:Y:S01]  /*2c90*/  F2I.S16.TRUNC.NTZ R7, R13 ;  /* 0x0000000d00077305 */ /* 0x000e22000020e900 */
[----:B-1----:R-:W-:Y:S02]  /*2ca0*/  FSETP.GT.AND P3, PT, R6, -127, PT ;  /* 0xc2fe00000600780b */ /* 0x002fe40003f64000 */
[C---:B------:R-:W-:Y:S02]  /*2cb0*/  FSETP.NAN.AND P5, PT, R4.reuse, R4, PT ;  /* 0x000000040400720b */ /* 0x040fe40003fa8000 */
[----:B------:R-:W-:Y:S02]  /*2cc0*/  FSETP.GEU.AND P0, PT, R13, 127, PT ;  /* 0x42fe00000d00780b */ /* 0x000fe40003f0e000 */
[----:B------:R-:W-:Y:S01]  /*2cd0*/  @!P2 FSEL R4, R4, -127, P5 ;  /* 0xc2fe00000404a808 */ /* 0x000fe20002800000 */
[----:B------:R-:W1:Y:S01]  /*2ce0*/  F2I.S16.TRUNC.NTZ R16, R14 ;  /* 0x0000000e00107305 */ /* 0x000e62000020e900 */
[----:B------:R-:W-:-:S02]  /*2cf0*/  FSETP.NAN.AND P5, PT, R10, R10, PT ;  /* 0x0000000a0a00720b */ /* 0x000fc40003fa8000 */
[C---:B------:R-:W-:Y:S02]  /*2d00*/  FSETP.NAN.AND P6, PT, R6.reuse, R6, PT ;  /* 0x000000060600720b */ /* 0x040fe40003fc8000 */
[----:B--2---:R-:W-:Y:S02]  /*2d10*/  LOP3.LUT R10, R15, 0xffff, RZ, 0xc0, !PT ;  /* 0x0000ffff0f0a7812 */ /* 0x004fe400078ec0ff */
[----:B------:R-:W-:Y:S01]  /*2d20*/  @!P3 FSEL R6, R6, -127, P6 ;  /* 0xc2fe00000606b808 */ /* 0x000fe20003000000 */
[----:B------:R-:W2:Y:S01]  /*2d30*/  F2I.S16.TRUNC.NTZ R17, R12 ;  /* 0x0000000c00117305 */ /* 0x000ea2000020e900 */
[----:B------:R-:W-:Y:S02]  /*2d40*/  @P4 SEL R10, R10, 0x7f, P5 ;  /* 0x0000007f0a0a4807 */ /* 0x000fe40002800000 */
[----:B------:R-:W-:Y:S02]  /*2d50*/  FSETP.NAN.AND P3, PT, R13, R13, PT ;  /* 0x0000000d0d00720b */ /* 0x000fe40003f68000 */
[----:B0-----:R-:W-:-:S02]  /*2d60*/  LOP3.LUT R7, R7, 0xffff, RZ, 0xc0, !PT ;  /* 0x0000ffff07077812 */ /* 0x001fc400078ec0ff */
[----:B------:R-:W-:Y:S01]  /*2d70*/  FSETP.GEU.AND P4, PT, R14, 127, PT ;  /* 0x42fe00000e00780b */ /* 0x000fe20003f8e000 */
[----:B------:R-:W0:Y:S01]  /*2d80*/  F2I.S16.TRUNC.NTZ R19, R11 ;  /* 0x0000000b00137305 */ /* 0x000e22000020e900 */
[C---:B------:R-:W-:Y:S02]  /*2d90*/  FSETP.GEU.AND P2, PT, R12.reuse, 127, PT ;  /* 0x42fe00000c00780b */ /* 0x040fe40003f4e000 */
[----:B------:R-:W-:Y:S02]  /*2da0*/  @P0 SEL R7, R7, 0x7f, P3 ;  /* 0x0000007f07070807 */ /* 0x000fe40001800000 */
[----:B------:R-:W-:Y:S02]  /*2db0*/  FSETP.GEU.AND P0, PT, R11, 127, PT ;  /* 0x42fe00000b00780b */ /* 0x000fe40003f0e000 */
[----:B------:R-:W-:Y:S01]  /*2dc0*/  FSETP.NAN.AND P5, PT, R12, R12, PT ;  /* 0x0000000c0c00720b */ /* 0x000fe20003fa8000 */
[----:B------:R-:W3:Y:S01]  /*2dd0*/  F2I.S16.TRUNC.NTZ R18, R5 ;  /* 0x0000000500127305 */ /* 0x000ee2000020e900 */
[----:B------:R-:W-:-:S02]  /*2de0*/  FSETP.NAN.AND P6, PT, R14, R14, PT ;  /* 0x0000000e0e00720b */ /* 0x000fc40003fc8000 */
[----:B-1----:R-:W-:Y:S02]  /*2df0*/  LOP3.LUT R16, R16, 0xffff, RZ, 0xc0, !PT ;  /* 0x0000ffff10107812 */ /* 0x002fe400078ec0ff */
[----:B--2---:R-:W-:Y:S02]  /*2e00*/  LOP3.LUT R17, R17, 0xffff, RZ, 0xc0, !PT ;  /* 0x0000ffff11117812 */ /* 0x004fe400078ec0ff */
[----:B------:R-:W-:Y:S01]  /*2e10*/  FSETP.GEU.AND P3, PT, R5, 127, PT ;  /* 0x42fe00000500780b */ /* 0x000fe20003f6e000 */
[----:B------:R-:W1:Y:S01]  /*2e20*/  F2I.S16.TRUNC.NTZ R13, R4 ;  /* 0x00000004000d7305 */ /* 0x000e62000020e900 */
[----:B------:R-:W-:Y:S02]  /*2e30*/  @P4 SEL R16, R16, 0x7f, P6 ;  /* 0x0000007f10104807 */ /* 0x000fe40003000000 */
[----:B------:R-:W-:Y:S02]  /*2e40*/  @P2 SEL R17, R17, 0x7f, P5 ;  /* 0x0000007f11112807 */ /* 0x000fe40002800000 */
[----:B------:R-:W-:-:S02]  /*2e50*/  FSETP.NAN.AND P6, PT, R11, R11, PT ;  /* 0x0000000b0b00720b */ /* 0x000fc40003fc8000 */
[----:B0-----:R-:W-:Y:S01]  /*2e60*/  LOP3.LUT R19, R19, 0xffff, RZ, 0xc0, !PT ;  /* 0x0000ffff13137812 */ /* 0x001fe200078ec0ff */
[----:B------:R-:W0:Y:S01]  /*2e70*/  F2I.S16.TRUNC.NTZ R12, R6 ;  /* 0x00000006000c7305 */ /* 0x000e22000020e900 */
[----:B------:R-:W-:Y:S02]  /*2e80*/  FSETP.GEU.AND P2, PT, R4, 127, PT ;  /* 0x42fe00000400780b */ /* 0x000fe40003f4e000 */
[----:B------:R-:W-:Y:S02]  /*2e90*/  FSETP.GEU.AND P4, PT, R6, 127, PT ;  /* 0x42fe00000600780b */ /* 0x000fe40003f8e000 */
[----:B------:R-:W-:Y:S02]  /*2ea0*/  @P0 SEL R19, R19, 0x7f, P6 ;  /* 0x0000007f13130807 */ /* 0x000fe40003000000 */
[----:B------:R-:W-:Y:S02]  /*2eb0*/  FSETP.NAN.AND P5, PT, R5, R5, PT ;  /* 0x000000050500720b */ /* 0x000fe40003fa8000 */
[----:B---3--:R-:W-:-:S02]  /*2ec0*/  LOP3.LUT R18, R18, 0xffff, RZ, 0xc0, !PT ;  /* 0x0000ffff12127812 */ /* 0x008fc400078ec0ff */
[----:B------:R-:W-:Y:S02]  /*2ed0*/  IADD3 R9, P0, R9, 0x200, RZ ;  /* 0x0000020009097810 */ /* 0x000fe40007f1e0ff */
[----:B------:R-:W-:Y:S02]  /*2ee0*/  @P3 SEL R18, R18, 0x7f, P5 ;  /* 0x0000007f12123807 */ /* 0x000fe40002800000 */
[----:B------:R-:W-:Y:S01]  /*2ef0*/  FSETP.NAN.AND P5, PT, R4, R4, PT ;  /* 0x000000040400720b */ /* 0x000fe20003fa8000 */
[----:B------:R-:W-:Y:S01]  /*2f00*/  IMAD.X R8, RZ, RZ, R8, P0 ;  /* 0x000000ffff087224 */ /* 0x000fe200000e0608 */
[----:B------:R-:W-:Y:S01]  /*2f10*/  FSETP.NAN.AND P3, PT, R6, R6, PT ;  /* 0x000000060600720b */ /* 0x000fe20003f68000 */
[----:B------:R-:W-:Y:S01]  /*2f20*/  IMAD.IADD R5, R2, 0x1, R9 ;  /* 0x0000000102057824 */ /* 0x000fe200078e0209 */
[----:B-1----:R-:W-:Y:S02]  /*2f30*/  LOP3.LUT R13, R13, 0xffff, RZ, 0xc0, !PT ;  /* 0x0000ffff0d0d7812 */ /* 0x002fe400078ec0ff */
[----:B0-----:R-:W-:-:S02]  /*2f40*/  LOP3.LUT R12, R12, 0xffff, RZ, 0xc0, !PT ;  /* 0x0000ffff0c0c7812 */ /* 0x001fc400078ec0ff */
[----:B------:R-:W-:Y:S02]  /*2f50*/  ISETP.GE.U32.AND P0, PT, R9, 0xa00, PT ;  /* 0x00000a000900780c */ /* 0x000fe40003f06070 */
[----:B------:R-:W-:Y:S02]  /*2f60*/  @P2 SEL R13, R13, 0x7f, P5 ;  /* 0x0000007f0d0d2807 */ /* 0x000fe40002800000 */
[----:B------:R-:W-:Y:S02]  /*2f70*/  @P4 SEL R12, R12, 0x7f, P3 ;  /* 0x0000007f0c0c4807 */ /* 0x000fe40001800000 */
[----:B------:R-:W-:Y:S02]  /*2f80*/  ISETP.GE.U32.AND.EX P0, PT, R8, RZ, PT, P0 ;  /* 0x000000ff0800720c */ /* 0x000fe40003f06100 */
[----:B------:R-:W-:Y:S02]  /*2f90*/  PRMT R7, R10, 0x3340, R7 ;  /* 0x000033400a077816 */ /* 0x000fe40000000007 */
[----:B------:R-:W-:-:S02]  /*2fa0*/  PRMT R16, R17, 0x3340, R16 ;  /* 0x0000334011107816 */ /* 0x000fc40000000010 */
[----:B------:R-:W-:Y:S02]  /*2fb0*/  PRMT R19, R19, 0x3340, R18 ;  /* 0x0000334013137816 */ /* 0x000fe40000000012 */
[----:B------:R-:W-:Y:S02]  /*2fc0*/  IADD3 R4, P2, R5, c[0x0][0x178], RZ ;  /* 0x00005e0005047a10 */ /* 0x000fe40007f5e0ff */
[----:B------:R-:W-:Y:S02]  /*2fd0*/  PRMT R12, R13, 0x3340, R12 ;  /* 0x000033400d0c7816 */ /* 0x000fe4000000000c */
[----:B------:R-:W-:Y:S02]  /*2fe0*/  PRMT R16, R7, 0x5410, R16 ;  /* 0x0000541007107816 */ /* 0x000fe40000000010 */
[----:B------:R-:W-:Y:S02]  /*2ff0*/  LEA.HI.X.SX32 R5, R5, c[0x0][0x17c], 0x1, P2 ;  /* 0x00005f0005057a11 */ /* 0x000fe400010f0eff */
[----:B------:R-:W-:-:S05]  /*3000*/  PRMT R17, R19, 0x5410, R12 ;  /* 0x0000541013117816 */ /* 0x000fca000000000c */
[----:B------:R0:W-:Y:S01]  /*3010*/  @!P1 STG.E.64 [R4.64], R16 ;  /* 0x0000001004009986 */ /* 0x0001e2000c101b04 */
[----:B------:R-:W-:Y:S05]  /*3020*/  @!P0 BRA `(.L_x_0) ;  /* 0xfffff8f000008947 */ /* 0x000fea000383ffff */
[----:B------:R-:W-:Y:S05]  /*3030*/  EXIT ;  /* 0x000000000000794d */ /* 0x000fea0003800000 */
.L_x_1:
[----:B------:R-:W-:-:S00]  /*3040*/  BRA `(.L_x_1) ;  /* 0xfffffff000007947 */ /* 0x000fc0000383ffff */
[----:B------:R-:W-:-:S00]  /*3050*/  NOP ;  /* 0x0000000000007918 */ /* 0x000fc00000000000 */
        /* <DEDUP_REMOVED lines=10> */
.L_x_2:


//--------------------- .nv.shared.triton_red_fused__to_copy_add_amax_amin_clamp_mul_reciprocal_11 --------------------------
	.section	.nv.shared.triton_red_fused__to_copy_add_amax_amin_clamp_mul_reciprocal_11,"aw",@nobits
	.sectionflags	@""
	.align	16
